//
// Generated by NVIDIA NVVM Compiler
//
// Compiler Build ID: CL-36424714
// Cuda compilation tools, release 13.0, V13.0.88
// Based on NVVM 20.0.0
//

.version 9.0
.target sm_100
.address_size 64

	// .globl	_Z8no_spillPfi
.global .align 4 .b8 __cudart_i2opi_f[24] = {65, 144, 67, 60, 153, 149, 98, 219, 192, 221, 52, 245, 209, 87, 39, 252, 41, 21, 68, 78, 110, 131, 249, 162};

.visible .entry _Z8no_spillPfi(
	.param .u64 .ptr .align 1 _Z8no_spillPfi_param_0,
	.param .u32 _Z8no_spillPfi_param_1
)
{
	.local .align 4 .b8 	__local_depot0[28];
	.reg .b64 	%SP;
	.reg .b64 	%SPL;
	.reg .pred 	%p<18>;
	.reg .b32 	%r<85>;
	.reg .b32 	%f<58>;
	.reg .b64 	%rd<43>;
	.reg .b64 	%fd<5>;

	mov.u64 	%SPL, __local_depot0;
	ld.param.u64 	%rd17, [_Z8no_spillPfi_param_0];
	ld.param.u32 	%r30, [_Z8no_spillPfi_param_1];
	add.u64 	%rd1, %SPL, 0;
	mov.u32 	%r31, %ctaid.x;
	mov.u32 	%r32, %ntid.x;
	mov.u32 	%r33, %tid.x;
	mad.lo.s32 	%r1, %r31, %r32, %r33;
	setp.ge.s32 	%p1, %r1, %r30;
	@%p1 bra 	$L__BB0_18;
	cvta.to.global.u64 	%rd19, %rd17;
	mul.wide.s32 	%rd20, %r1, 4;
	add.s64 	%rd2, %rd19, %rd20;
	ld.global.f32 	%f1, [%rd2];
	add.f32 	%f2, %f1, %f1;
	mul.f32 	%f14, %f1, 0f3F22F983;
	cvt.rni.s32.f32 	%r80, %f14;
	cvt.rn.f32.s32 	%f15, %r80;
	fma.rn.f32 	%f16, %f15, 0fBFC90FDA, %f1;
	fma.rn.f32 	%f17, %f15, 0fB3A22168, %f16;
	fma.rn.f32 	%f56, %f15, 0fA7C234C5, %f17;
	abs.f32 	%f4, %f1;
	setp.ltu.f32 	%p2, %f4, 0f47CE4780;
	@%p2 bra 	$L__BB0_9;
	setp.neu.f32 	%p3, %f4, 0f7F800000;
	@%p3 bra 	$L__BB0_4;
	mov.f32 	%f20, 0f00000000;
	mul.rn.f32 	%f56, %f1, %f20;
	mov.b32 	%r80, 0;
	bra.uni 	$L__BB0_9;
$L__BB0_4:
	mov.b32 	%r3, %f1;
	shl.b32 	%r35, %r3, 8;
	or.b32  	%r4, %r35, -2147483648;
	mov.b64 	%rd39, 0;
	mov.b32 	%r77, 0;
	mov.u64 	%rd37, __cudart_i2opi_f;
	mov.u64 	%rd38, %rd1;
$L__BB0_5:
	.pragma "nounroll";
	ld.global.nc.u32 	%r36, [%rd37];
	mad.wide.u32 	%rd23, %r36, %r4, %rd39;
	shr.u64 	%rd39, %rd23, 32;
	st.local.u32 	[%rd38], %rd23;
	add.s32 	%r77, %r77, 1;
	add.s64 	%rd38, %rd38, 4;
	add.s64 	%rd37, %rd37, 4;
	setp.ne.s32 	%p4, %r77, 6;
	@%p4 bra 	$L__BB0_5;
	shr.u32 	%r37, %r3, 23;
	st.local.u32 	[%rd1+24], %rd39;
	and.b32  	%r7, %r37, 31;
	and.b32  	%r38, %r37, 224;
	add.s32 	%r39, %r38, -128;
	shr.u32 	%r40, %r39, 5;
	mul.wide.u32 	%rd24, %r40, 4;
	sub.s64 	%rd9, %rd1, %rd24;
	ld.local.u32 	%r78, [%rd9+24];
	ld.local.u32 	%r79, [%rd9+20];
	setp.eq.s32 	%p5, %r7, 0;
	@%p5 bra 	$L__BB0_8;
	shf.l.wrap.b32 	%r78, %r79, %r78, %r7;
	ld.local.u32 	%r41, [%rd9+16];
	shf.l.wrap.b32 	%r79, %r41, %r79, %r7;
$L__BB0_8:
	shr.u32 	%r42, %r78, 30;
	shf.l.wrap.b32 	%r43, %r79, %r78, 2;
	shl.b32 	%r44, %r79, 2;
	shr.u32 	%r45, %r43, 31;
	add.s32 	%r46, %r45, %r42;
	neg.s32 	%r47, %r46;
	setp.lt.s32 	%p6, %r3, 0;
	selp.b32 	%r80, %r47, %r46, %p6;
	xor.b32  	%r48, %r43, %r3;
	shr.s32 	%r49, %r43, 31;
	xor.b32  	%r50, %r49, %r43;
	xor.b32  	%r51, %r49, %r44;
	cvt.u64.u32 	%rd25, %r50;
	shl.b64 	%rd26, %rd25, 32;
	cvt.u64.u32 	%rd27, %r51;
	or.b64  	%rd28, %rd26, %rd27;
	cvt.rn.f64.s64 	%fd1, %rd28;
	mul.f64 	%fd2, %fd1, 0d3BF921FB54442D19;
	cvt.rn.f32.f64 	%f18, %fd2;
	neg.f32 	%f19, %f18;
	setp.lt.s32 	%p7, %r48, 0;
	selp.f32 	%f56, %f19, %f18, %p7;
$L__BB0_9:
	mul.rn.f32 	%f21, %f56, %f56;
	and.b32  	%r53, %r80, 1;
	setp.eq.b32 	%p8, %r53, 1;
	selp.f32 	%f22, 0f3F800000, %f56, %p8;
	fma.rn.f32 	%f23, %f21, %f22, 0f00000000;
	fma.rn.f32 	%f24, %f21, 0f37CBAC00, 0fBAB607ED;
	selp.f32 	%f25, %f24, 0fB94D4153, %p8;
	selp.f32 	%f26, 0f3D2AAABB, 0f3C0885E4, %p8;
	fma.rn.f32 	%f27, %f25, %f21, %f26;
	selp.f32 	%f28, 0fBEFFFFFF, 0fBE2AAAA8, %p8;
	fma.rn.f32 	%f29, %f27, %f21, %f28;
	fma.rn.f32 	%f30, %f29, %f23, %f22;
	and.b32  	%r54, %r80, 2;
	setp.eq.s32 	%p9, %r54, 0;
	mov.f32 	%f31, 0f00000000;
	sub.f32 	%f32, %f31, %f30;
	selp.f32 	%f8, %f30, %f32, %p9;
	mul.f32 	%f33, %f2, 0f3F22F983;
	cvt.rni.s32.f32 	%r84, %f33;
	cvt.rn.f32.s32 	%f34, %r84;
	fma.rn.f32 	%f35, %f34, 0fBFC90FDA, %f2;
	fma.rn.f32 	%f36, %f34, 0fB3A22168, %f35;
	fma.rn.f32 	%f57, %f34, 0fA7C234C5, %f36;
	abs.f32 	%f10, %f2;
	setp.ltu.f32 	%p10, %f10, 0f47CE4780;
	@%p10 bra 	$L__BB0_17;
	setp.neu.f32 	%p11, %f10, 0f7F800000;
	@%p11 bra 	$L__BB0_12;
	mov.f32 	%f39, 0f00000000;
	mul.rn.f32 	%f57, %f2, %f39;
	mov.b32 	%r84, 0;
	bra.uni 	$L__BB0_17;
$L__BB0_12:
	mov.b32 	%r17, %f2;
	shl.b32 	%r56, %r17, 8;
	or.b32  	%r18, %r56, -2147483648;
	mov.b64 	%rd42, 0;
	mov.b32 	%r81, 0;
	mov.u64 	%rd40, __cudart_i2opi_f;
	mov.u64 	%rd41, %rd1;
$L__BB0_13:
	.pragma "nounroll";
	ld.global.nc.u32 	%r57, [%rd40];
	mad.wide.u32 	%rd31, %r57, %r18, %rd42;
	shr.u64 	%rd42, %rd31, 32;
	st.local.u32 	[%rd41], %rd31;
	add.s32 	%r81, %r81, 1;
	add.s64 	%rd41, %rd41, 4;
	add.s64 	%rd40, %rd40, 4;
	setp.ne.s32 	%p12, %r81, 6;
	@%p12 bra 	$L__BB0_13;
	shr.u32 	%r58, %r17, 23;
	st.local.u32 	[%rd1+24], %rd42;
	and.b32  	%r21, %r58, 31;
	and.b32  	%r59, %r58, 224;
	add.s32 	%r60, %r59, -128;
	shr.u32 	%r61, %r60, 5;
	mul.wide.u32 	%rd32, %r61, 4;
	sub.s64 	%rd16, %rd1, %rd32;
	ld.local.u32 	%r82, [%rd16+24];
	ld.local.u32 	%r83, [%rd16+20];
	setp.eq.s32 	%p13, %r21, 0;
	@%p13 bra 	$L__BB0_16;
	shf.l.wrap.b32 	%r82, %r83, %r82, %r21;
	ld.local.u32 	%r62, [%rd16+16];
	shf.l.wrap.b32 	%r83, %r62, %r83, %r21;
$L__BB0_16:
	shr.u32 	%r63, %r82, 30;
	shf.l.wrap.b32 	%r64, %r83, %r82, 2;
	shl.b32 	%r65, %r83, 2;
	shr.u32 	%r66, %r64, 31;
	add.s32 	%r67, %r66, %r63;
	neg.s32 	%r68, %r67;
	setp.lt.s32 	%p14, %r17, 0;
	selp.b32 	%r84, %r68, %r67, %p14;
	xor.b32  	%r69, %r64, %r17;
	shr.s32 	%r70, %r64, 31;
	xor.b32  	%r71, %r70, %r64;
	xor.b32  	%r72, %r70, %r65;
	cvt.u64.u32 	%rd33, %r71;
	shl.b64 	%rd34, %rd33, 32;
	cvt.u64.u32 	%rd35, %r72;
	or.b64  	%rd36, %rd34, %rd35;
	cvt.rn.f64.s64 	%fd3, %rd36;
	mul.f64 	%fd4, %fd3, 0d3BF921FB54442D19;
	cvt.rn.f32.f64 	%f37, %fd4;
	neg.f32 	%f38, %f37;
	setp.lt.s32 	%p15, %r69, 0;
	selp.f32 	%f57, %f38, %f37, %p15;
$L__BB0_17:
	add.s32 	%r74, %r84, 1;
	mul.rn.f32 	%f40, %f57, %f57;
	and.b32  	%r75, %r84, 1;
	setp.eq.b32 	%p16, %r75, 1;
	selp.f32 	%f41, %f57, 0f3F800000, %p16;
	fma.rn.f32 	%f42, %f40, %f41, 0f00000000;
	fma.rn.f32 	%f43, %f40, 0f37CBAC00, 0fBAB607ED;
	selp.f32 	%f44, 0fB94D4153, %f43, %p16;
	selp.f32 	%f45, 0f3C0885E4, 0f3D2AAABB, %p16;
	fma.rn.f32 	%f46, %f44, %f40, %f45;
	selp.f32 	%f47, 0fBE2AAAA8, 0fBEFFFFFF, %p16;
	fma.rn.f32 	%f48, %f46, %f40, %f47;
	fma.rn.f32 	%f49, %f48, %f42, %f41;
	and.b32  	%r76, %r74, 2;
	setp.eq.s32 	%p17, %r76, 0;
	mov.f32 	%f50, 0f00000000;
	sub.f32 	%f51, %f50, %f49;
	selp.f32 	%f52, %f49, %f51, %p17;
	add.f32 	%f53, %f1, %f2;
	add.f32 	%f54, %f53, %f8;
	add.f32 	%f55, %f54, %f52;
	st.global.f32 	[%rd2], %f55;
$L__BB0_18:
	ret;

}
	// .globl	_Z12likely_spillPfi
.visible .entry _Z12likely_spillPfi(
	.param .u64 .ptr .align 1 _Z12likely_spillPfi_param_0,
	.param .u32 _Z12likely_spillPfi_param_1
)
{
	.reg .pred 	%p<2>;
	.reg .b32 	%r<10>;
	.reg .b32 	%f<130>;
	.reg .b64 	%rd<6>;

	ld.param.u32 	%r1, [_Z12likely_spillPfi_param_1];
	mov.u32 	%r2, %ctaid.x;
	mov.u32 	%r3, %ntid.x;
	mov.u32 	%r4, %tid.x;
	mad.lo.s32 	%r5, %r2, %r3, %r4;
	setp.ge.s32 	%p1, %r5, %r1;
	@%p1 bra 	$L__BB1_2;
	ld.param.u64 	%rd5, [_Z12likely_spillPfi_param_0];
	cvta.to.global.u64 	%rd2, %rd5;
	mul.wide.s32 	%rd3, %r5, 4;
	add.s64 	%rd4, %rd2, %rd3;
	ld.global.f32 	%f1, [%rd4];
	fma.rn.f32 	%f2, %f1, 0f00000000, 0f00000000;
	add.f32 	%f3, %f2, %f1;
	fma.rn.f32 	%f4, %f1, 0f40000000, %f3;
	fma.rn.f32 	%f5, %f1, 0f40400000, %f4;
	fma.rn.f32 	%f6, %f1, 0f40800000, %f5;
	fma.rn.f32 	%f7, %f1, 0f40A00000, %f6;
	fma.rn.f32 	%f8, %f1, 0f40C00000, %f7;
	fma.rn.f32 	%f9, %f1, 0f40E00000, %f8;
	fma.rn.f32 	%f10, %f1, 0f41000000, %f9;
	fma.rn.f32 	%f11, %f1, 0f41100000, %f10;
	fma.rn.f32 	%f12, %f1, 0f41200000, %f11;
	fma.rn.f32 	%f13, %f1, 0f41300000, %f12;
	fma.rn.f32 	%f14, %f1, 0f41400000, %f13;
	fma.rn.f32 	%f15, %f1, 0f41500000, %f14;
	fma.rn.f32 	%f16, %f1, 0f41600000, %f15;
	fma.rn.f32 	%f17, %f1, 0f41700000, %f16;
	fma.rn.f32 	%f18, %f1, 0f41800000, %f17;
	fma.rn.f32 	%f19, %f1, 0f41880000, %f18;
	fma.rn.f32 	%f20, %f1, 0f41900000, %f19;
	fma.rn.f32 	%f21, %f1, 0f41980000, %f20;
	fma.rn.f32 	%f22, %f1, 0f41A00000, %f21;
	fma.rn.f32 	%f23, %f1, 0f41A80000, %f22;
	fma.rn.f32 	%f24, %f1, 0f41B00000, %f23;
	fma.rn.f32 	%f25, %f1, 0f41B80000, %f24;
	fma.rn.f32 	%f26, %f1, 0f41C00000, %f25;
	fma.rn.f32 	%f27, %f1, 0f41C80000, %f26;
	fma.rn.f32 	%f28, %f1, 0f41D00000, %f27;
	fma.rn.f32 	%f29, %f1, 0f41D80000, %f28;
	fma.rn.f32 	%f30, %f1, 0f41E00000, %f29;
	fma.rn.f32 	%f31, %f1, 0f41E80000, %f30;
	fma.rn.f32 	%f32, %f1, 0f41F00000, %f31;
	fma.rn.f32 	%f33, %f1, 0f41F80000, %f32;
	fma.rn.f32 	%f34, %f1, 0f42000000, %f33;
	fma.rn.f32 	%f35, %f1, 0f42040000, %f34;
	fma.rn.f32 	%f36, %f1, 0f42080000, %f35;
	fma.rn.f32 	%f37, %f1, 0f420C0000, %f36;
	fma.rn.f32 	%f38, %f1, 0f42100000, %f37;
	fma.rn.f32 	%f39, %f1, 0f42140000, %f38;
	fma.rn.f32 	%f40, %f1, 0f42180000, %f39;
	fma.rn.f32 	%f41, %f1, 0f421C0000, %f40;
	fma.rn.f32 	%f42, %f1, 0f42200000, %f41;
	fma.rn.f32 	%f43, %f1, 0f42240000, %f42;
	fma.rn.f32 	%f44, %f1, 0f42280000, %f43;
	fma.rn.f32 	%f45, %f1, 0f422C0000, %f44;
	fma.rn.f32 	%f46, %f1, 0f42300000, %f45;
	fma.rn.f32 	%f47, %f1, 0f42340000, %f46;
	fma.rn.f32 	%f48, %f1, 0f42380000, %f47;
	fma.rn.f32 	%f49, %f1, 0f423C0000, %f48;
	fma.rn.f32 	%f50, %f1, 0f42400000, %f49;
	fma.rn.f32 	%f51, %f1, 0f42440000, %f50;
	fma.rn.f32 	%f52, %f1, 0f42480000, %f51;
	fma.rn.f32 	%f53, %f1, 0f424C0000, %f52;
	fma.rn.f32 	%f54, %f1, 0f42500000, %f53;
	fma.rn.f32 	%f55, %f1, 0f42540000, %f54;
	fma.rn.f32 	%f56, %f1, 0f42580000, %f55;
	fma.rn.f32 	%f57, %f1, 0f425C0000, %f56;
	fma.rn.f32 	%f58, %f1, 0f42600000, %f57;
	fma.rn.f32 	%f59, %f1, 0f42640000, %f58;
	fma.rn.f32 	%f60, %f1, 0f42680000, %f59;
	fma.rn.f32 	%f61, %f1, 0f426C0000, %f60;
	fma.rn.f32 	%f62, %f1, 0f42700000, %f61;
	fma.rn.f32 	%f63, %f1, 0f42740000, %f62;
	fma.rn.f32 	%f64, %f1, 0f42780000, %f63;
	fma.rn.f32 	%f65, %f1, 0f427C0000, %f64;
	fma.rn.f32 	%f66, %f1, 0f42800000, %f65;
	fma.rn.f32 	%f67, %f1, 0f42820000, %f66;
	fma.rn.f32 	%f68, %f1, 0f42840000, %f67;
	fma.rn.f32 	%f69, %f1, 0f42860000, %f68;
	fma.rn.f32 	%f70, %f1, 0f42880000, %f69;
	fma.rn.f32 	%f71, %f1, 0f428A0000, %f70;
	fma.rn.f32 	%f72, %f1, 0f428C0000, %f71;
	fma.rn.f32 	%f73, %f1, 0f428E0000, %f72;
	fma.rn.f32 	%f74, %f1, 0f42900000, %f73;
	fma.rn.f32 	%f75, %f1, 0f42920000, %f74;
	fma.rn.f32 	%f76, %f1, 0f42940000, %f75;
	fma.rn.f32 	%f77, %f1, 0f42960000, %f76;
	fma.rn.f32 	%f78, %f1, 0f42980000, %f77;
	fma.rn.f32 	%f79, %f1, 0f429A0000, %f78;
	fma.rn.f32 	%f80, %f1, 0f429C0000, %f79;
	fma.rn.f32 	%f81, %f1, 0f429E0000, %f80;
	fma.rn.f32 	%f82, %f1, 0f42A00000, %f81;
	fma.rn.f32 	%f83, %f1, 0f42A20000, %f82;
	fma.rn.f32 	%f84, %f1, 0f42A40000, %f83;
	fma.rn.f32 	%f85, %f1, 0f42A60000, %f84;
	fma.rn.f32 	%f86, %f1, 0f42A80000, %f85;
	fma.rn.f32 	%f87, %f1, 0f42AA0000, %f86;
	fma.rn.f32 	%f88, %f1, 0f42AC0000, %f87;
	fma.rn.f32 	%f89, %f1, 0f42AE0000, %f88;
	fma.rn.f32 	%f90, %f1, 0f42B00000, %f89;
	fma.rn.f32 	%f91, %f1, 0f42B20000, %f90;
	fma.rn.f32 	%f92, %f1, 0f42B40000, %f91;
	fma.rn.f32 	%f93, %f1, 0f42B60000, %f92;
	fma.rn.f32 	%f94, %f1, 0f42B80000, %f93;
	fma.rn.f32 	%f95, %f1, 0f42BA0000, %f94;
	fma.rn.f32 	%f96, %f1, 0f42BC0000, %f95;
	fma.rn.f32 	%f97, %f1, 0f42BE0000, %f96;
	fma.rn.f32 	%f98, %f1, 0f42C00000, %f97;
	fma.rn.f32 	%f99, %f1, 0f42C20000, %f98;
	fma.rn.f32 	%f100, %f1, 0f42C40000, %f99;
	fma.rn.f32 	%f101, %f1, 0f42C60000, %f100;
	fma.rn.f32 	%f102, %f1, 0f42C80000, %f101;
	fma.rn.f32 	%f103, %f1, 0f42CA0000, %f102;
	fma.rn.f32 	%f104, %f1, 0f42CC0000, %f103;
	fma.rn.f32 	%f105, %f1, 0f42CE0000, %f104;
	fma.rn.f32 	%f106, %f1, 0f42D00000, %f105;
	fma.rn.f32 	%f107, %f1, 0f42D20000, %f106;
	fma.rn.f32 	%f108, %f1, 0f42D40000, %f107;
	fma.rn.f32 	%f109, %f1, 0f42D60000, %f108;
	fma.rn.f32 	%f110, %f1, 0f42D80000, %f109;
	fma.rn.f32 	%f111, %f1, 0f42DA0000, %f110;
	fma.rn.f32 	%f112, %f1, 0f42DC0000, %f111;
	fma.rn.f32 	%f113, %f1, 0f42DE0000, %f112;
	fma.rn.f32 	%f114, %f1, 0f42E00000, %f113;
	fma.rn.f32 	%f115, %f1, 0f42E20000, %f114;
	fma.rn.f32 	%f116, %f1, 0f42E40000, %f115;
	fma.rn.f32 	%f117, %f1, 0f42E60000, %f116;
	fma.rn.f32 	%f118, %f1, 0f42E80000, %f117;
	fma.rn.f32 	%f119, %f1, 0f42EA0000, %f118;
	fma.rn.f32 	%f120, %f1, 0f42EC0000, %f119;
	fma.rn.f32 	%f121, %f1, 0f42EE0000, %f120;
	fma.rn.f32 	%f122, %f1, 0f42F00000, %f121;
	fma.rn.f32 	%f123, %f1, 0f42F20000, %f122;
	fma.rn.f32 	%f124, %f1, 0f42F40000, %f123;
	fma.rn.f32 	%f125, %f1, 0f42F60000, %f124;
	fma.rn.f32 	%f126, %f1, 0f42F80000, %f125;
	fma.rn.f32 	%f127, %f1, 0f42FA0000, %f126;
	fma.rn.f32 	%f128, %f1, 0f42FC0000, %f127;
	fma.rn.f32 	%f129, %f1, 0f42FE0000, %f128;
	st.global.f32 	[%rd4], %f129;
$L__BB1_2:
	ret;

}
	// .globl	_Z14many_variablesPfi
.visible .entry _Z14many_variablesPfi(
	.param .u64 .ptr .align 1 _Z14many_variablesPfi_param_0,
	.param .u32 _Z14many_variablesPfi_param_1
)
{
	.local .align 4 .b8 	__local_depot2[28];
	.reg .b64 	%SP;
	.reg .b64 	%SPL;
	.reg .pred 	%p<53>;
	.reg .b32 	%r<244>;
	.reg .b32 	%f<210>;
	.reg .b64 	%rd<115>;
	.reg .b64 	%fd<13>;

	mov.u64 	%SPL, __local_depot2;
	ld.param.u64 	%rd45, [_Z14many_variablesPfi_param_0];
	ld.param.u32 	%r84, [_Z14many_variablesPfi_param_1];
	add.u64 	%rd1, %SPL, 0;
	mov.u32 	%r85, %ctaid.x;
	mov.u32 	%r86, %ntid.x;
	mov.u32 	%r87, %tid.x;
	mad.lo.s32 	%r1, %r85, %r86, %r87;
	setp.ge.s32 	%p1, %r1, %r84;
	@%p1 bra 	$L__BB2_50;
	cvta.to.global.u64 	%rd47, %rd45;
	mul.wide.s32 	%rd48, %r1, 4;
	add.s64 	%rd2, %rd47, %rd48;
	ld.global.f32 	%f1, [%rd2];
	mul.f32 	%f42, %f1, 0f3F22F983;
	cvt.rni.s32.f32 	%r231, %f42;
	cvt.rn.f32.s32 	%f43, %r231;
	fma.rn.f32 	%f44, %f43, 0fBFC90FDA, %f1;
	fma.rn.f32 	%f45, %f43, 0fB3A22168, %f44;
	fma.rn.f32 	%f206, %f43, 0fA7C234C5, %f45;
	abs.f32 	%f3, %f1;
	setp.ltu.f32 	%p2, %f3, 0f47CE4780;
	mov.u32 	%r223, %r231;
	mov.f32 	%f204, %f206;
	@%p2 bra 	$L__BB2_9;
	setp.neu.f32 	%p3, %f3, 0f7F800000;
	@%p3 bra 	$L__BB2_4;
	mov.f32 	%f48, 0f00000000;
	mul.rn.f32 	%f204, %f1, %f48;
	mov.b32 	%r223, 0;
	bra.uni 	$L__BB2_9;
$L__BB2_4:
	mov.b32 	%r3, %f1;
	shl.b32 	%r89, %r3, 8;
	or.b32  	%r4, %r89, -2147483648;
	mov.b64 	%rd99, 0;
	mov.b32 	%r220, 0;
	mov.u64 	%rd97, __cudart_i2opi_f;
	mov.u64 	%rd98, %rd1;
$L__BB2_5:
	.pragma "nounroll";
	ld.global.nc.u32 	%r90, [%rd97];
	mad.wide.u32 	%rd51, %r90, %r4, %rd99;
	shr.u64 	%rd99, %rd51, 32;
	st.local.u32 	[%rd98], %rd51;
	add.s32 	%r220, %r220, 1;
	add.s64 	%rd98, %rd98, 4;
	add.s64 	%rd97, %rd97, 4;
	setp.ne.s32 	%p4, %r220, 6;
	@%p4 bra 	$L__BB2_5;
	shr.u32 	%r91, %r3, 23;
	st.local.u32 	[%rd1+24], %rd99;
	and.b32  	%r7, %r91, 31;
	and.b32  	%r92, %r91, 224;
	add.s32 	%r93, %r92, -128;
	shr.u32 	%r94, %r93, 5;
	mul.wide.u32 	%rd52, %r94, 4;
	sub.s64 	%rd9, %rd1, %rd52;
	ld.local.u32 	%r221, [%rd9+24];
	ld.local.u32 	%r222, [%rd9+20];
	setp.eq.s32 	%p5, %r7, 0;
	@%p5 bra 	$L__BB2_8;
	shf.l.wrap.b32 	%r221, %r222, %r221, %r7;
	ld.local.u32 	%r95, [%rd9+16];
	shf.l.wrap.b32 	%r222, %r95, %r222, %r7;
$L__BB2_8:
	shr.u32 	%r96, %r221, 30;
	shf.l.wrap.b32 	%r97, %r222, %r221, 2;
	shl.b32 	%r98, %r222, 2;
	shr.u32 	%r99, %r97, 31;
	add.s32 	%r100, %r99, %r96;
	neg.s32 	%r101, %r100;
	setp.lt.s32 	%p6, %r3, 0;
	selp.b32 	%r223, %r101, %r100, %p6;
	xor.b32  	%r102, %r97, %r3;
	shr.s32 	%r103, %r97, 31;
	xor.b32  	%r104, %r103, %r97;
	xor.b32  	%r105, %r103, %r98;
	cvt.u64.u32 	%rd53, %r104;
	shl.b64 	%rd54, %rd53, 32;
	cvt.u64.u32 	%rd55, %r105;
	or.b64  	%rd56, %rd54, %rd55;
	cvt.rn.f64.s64 	%fd1, %rd56;
	mul.f64 	%fd2, %fd1, 0d3BF921FB54442D19;
	cvt.rn.f32.f64 	%f46, %fd2;
	neg.f32 	%f47, %f46;
	setp.lt.s32 	%p7, %r102, 0;
	selp.f32 	%f204, %f47, %f46, %p7;
$L__BB2_9:
	setp.ltu.f32 	%p8, %f3, 0f47CE4780;
	mul.rn.f32 	%f49, %f204, %f204;
	and.b32  	%r107, %r223, 1;
	setp.eq.b32 	%p9, %r107, 1;
	selp.f32 	%f50, 0f3F800000, %f204, %p9;
	fma.rn.f32 	%f51, %f49, %f50, 0f00000000;
	fma.rn.f32 	%f52, %f49, 0f37CBAC00, 0fBAB607ED;
	selp.f32 	%f53, %f52, 0fB94D4153, %p9;
	selp.f32 	%f54, 0f3D2AAABB, 0f3C0885E4, %p9;
	fma.rn.f32 	%f55, %f53, %f49, %f54;
	selp.f32 	%f56, 0fBEFFFFFF, 0fBE2AAAA8, %p9;
	fma.rn.f32 	%f57, %f55, %f49, %f56;
	fma.rn.f32 	%f58, %f57, %f51, %f50;
	and.b32  	%r108, %r223, 2;
	setp.eq.s32 	%p10, %r108, 0;
	mov.f32 	%f59, 0f00000000;
	sub.f32 	%f60, %f59, %f58;
	selp.f32 	%f7, %f58, %f60, %p10;
	mov.u32 	%r227, %r231;
	mov.f32 	%f205, %f206;
	@%p8 bra 	$L__BB2_17;
	setp.neu.f32 	%p11, %f3, 0f7F800000;
	@%p11 bra 	$L__BB2_12;
	mov.f32 	%f63, 0f00000000;
	mul.rn.f32 	%f205, %f1, %f63;
	mov.b32 	%r227, 0;
	bra.uni 	$L__BB2_17;
$L__BB2_12:
	mov.b32 	%r16, %f1;
	shl.b32 	%r110, %r16, 8;
	or.b32  	%r17, %r110, -2147483648;
	mov.b64 	%rd102, 0;
	mov.b32 	%r224, 0;
	mov.u64 	%rd100, __cudart_i2opi_f;
	mov.u64 	%rd101, %rd1;
$L__BB2_13:
	.pragma "nounroll";
	ld.global.nc.u32 	%r111, [%rd100];
	mad.wide.u32 	%rd59, %r111, %r17, %rd102;
	shr.u64 	%rd102, %rd59, 32;
	st.local.u32 	[%rd101], %rd59;
	add.s32 	%r224, %r224, 1;
	add.s64 	%rd101, %rd101, 4;
	add.s64 	%rd100, %rd100, 4;
	setp.ne.s32 	%p12, %r224, 6;
	@%p12 bra 	$L__BB2_13;
	shr.u32 	%r112, %r16, 23;
	st.local.u32 	[%rd1+24], %rd102;
	and.b32  	%r20, %r112, 31;
	and.b32  	%r113, %r112, 224;
	add.s32 	%r114, %r113, -128;
	shr.u32 	%r115, %r114, 5;
	mul.wide.u32 	%rd60, %r115, 4;
	sub.s64 	%rd16, %rd1, %rd60;
	ld.local.u32 	%r225, [%rd16+24];
	ld.local.u32 	%r226, [%rd16+20];
	setp.eq.s32 	%p13, %r20, 0;
	@%p13 bra 	$L__BB2_16;
	shf.l.wrap.b32 	%r225, %r226, %r225, %r20;
	ld.local.u32 	%r116, [%rd16+16];
	shf.l.wrap.b32 	%r226, %r116, %r226, %r20;
$L__BB2_16:
	shr.u32 	%r117, %r225, 30;
	shf.l.wrap.b32 	%r118, %r226, %r225, 2;
	shl.b32 	%r119, %r226, 2;
	shr.u32 	%r120, %r118, 31;
	add.s32 	%r121, %r120, %r117;
	neg.s32 	%r122, %r121;
	setp.lt.s32 	%p14, %r16, 0;
	selp.b32 	%r227, %r122, %r121, %p14;
	xor.b32  	%r123, %r118, %r16;
	shr.s32 	%r124, %r118, 31;
	xor.b32  	%r125, %r124, %r118;
	xor.b32  	%r126, %r124, %r119;
	cvt.u64.u32 	%rd61, %r125;
	shl.b64 	%rd62, %rd61, 32;
	cvt.u64.u32 	%rd63, %r126;
	or.b64  	%rd64, %rd62, %rd63;
	cvt.rn.f64.s64 	%fd3, %rd64;
	mul.f64 	%fd4, %fd3, 0d3BF921FB54442D19;
	cvt.rn.f32.f64 	%f61, %fd4;
	neg.f32 	%f62, %f61;
	setp.lt.s32 	%p15, %r123, 0;
	selp.f32 	%f205, %f62, %f61, %p15;
$L__BB2_17:
	setp.ltu.f32 	%p16, %f3, 0f47CE4780;
	add.s32 	%r128, %r227, 1;
	mul.rn.f32 	%f64, %f205, %f205;
	and.b32  	%r129, %r227, 1;
	setp.eq.b32 	%p17, %r129, 1;
	selp.f32 	%f65, %f205, 0f3F800000, %p17;
	fma.rn.f32 	%f66, %f64, %f65, 0f00000000;
	fma.rn.f32 	%f67, %f64, 0f37CBAC00, 0fBAB607ED;
	selp.f32 	%f68, 0fB94D4153, %f67, %p17;
	selp.f32 	%f69, 0f3C0885E4, 0f3D2AAABB, %p17;
	fma.rn.f32 	%f70, %f68, %f64, %f69;
	selp.f32 	%f71, 0fBE2AAAA8, 0fBEFFFFFF, %p17;
	fma.rn.f32 	%f72, %f70, %f64, %f71;
	fma.rn.f32 	%f73, %f72, %f66, %f65;
	and.b32  	%r130, %r128, 2;
	setp.eq.s32 	%p18, %r130, 0;
	mov.f32 	%f74, 0f00000000;
	sub.f32 	%f75, %f74, %f73;
	selp.f32 	%f11, %f73, %f75, %p18;
	@%p16 bra 	$L__BB2_25;
	setp.neu.f32 	%p19, %f3, 0f7F800000;
	@%p19 bra 	$L__BB2_20;
	mov.f32 	%f78, 0f00000000;
	mul.rn.f32 	%f206, %f1, %f78;
	mov.b32 	%r231, 0;
	bra.uni 	$L__BB2_25;
$L__BB2_20:
	mov.b32 	%r29, %f1;
	shl.b32 	%r132, %r29, 8;
	or.b32  	%r30, %r132, -2147483648;
	mov.b64 	%rd105, 0;
	mov.b32 	%r228, 0;
	mov.u64 	%rd103, __cudart_i2opi_f;
	mov.u64 	%rd104, %rd1;
$L__BB2_21:
	.pragma "nounroll";
	ld.global.nc.u32 	%r133, [%rd103];
	mad.wide.u32 	%rd67, %r133, %r30, %rd105;
	shr.u64 	%rd105, %rd67, 32;
	st.local.u32 	[%rd104], %rd67;
	add.s32 	%r228, %r228, 1;
	add.s64 	%rd104, %rd104, 4;
	add.s64 	%rd103, %rd103, 4;
	setp.ne.s32 	%p20, %r228, 6;
	@%p20 bra 	$L__BB2_21;
	shr.u32 	%r134, %r29, 23;
	st.local.u32 	[%rd1+24], %rd105;
	and.b32  	%r33, %r134, 31;
	and.b32  	%r135, %r134, 224;
	add.s32 	%r136, %r135, -128;
	shr.u32 	%r137, %r136, 5;
	mul.wide.u32 	%rd68, %r137, 4;
	sub.s64 	%rd23, %rd1, %rd68;
	ld.local.u32 	%r229, [%rd23+24];
	ld.local.u32 	%r230, [%rd23+20];
	setp.eq.s32 	%p21, %r33, 0;
	@%p21 bra 	$L__BB2_24;
	shf.l.wrap.b32 	%r229, %r230, %r229, %r33;
	ld.local.u32 	%r138, [%rd23+16];
	shf.l.wrap.b32 	%r230, %r138, %r230, %r33;
$L__BB2_24:
	shr.u32 	%r139, %r229, 30;
	shf.l.wrap.b32 	%r140, %r230, %r229, 2;
	shl.b32 	%r141, %r230, 2;
	shr.u32 	%r142, %r140, 31;
	add.s32 	%r143, %r142, %r139;
	neg.s32 	%r144, %r143;
	setp.lt.s32 	%p22, %r29, 0;
	selp.b32 	%r231, %r144, %r143, %p22;
	xor.b32  	%r145, %r140, %r29;
	shr.s32 	%r146, %r140, 31;
	xor.b32  	%r147, %r146, %r140;
	xor.b32  	%r148, %r146, %r141;
	cvt.u64.u32 	%rd69, %r147;
	shl.b64 	%rd70, %rd69, 32;
	cvt.u64.u32 	%rd71, %r148;
	or.b64  	%rd72, %rd70, %rd71;
	cvt.rn.f64.s64 	%fd5, %rd72;
	mul.f64 	%fd6, %fd5, 0d3BF921FB54442D19;
	cvt.rn.f32.f64 	%f76, %fd6;
	neg.f32 	%f77, %f76;
	setp.lt.s32 	%p23, %r145, 0;
	selp.f32 	%f206, %f77, %f76, %p23;
$L__BB2_25:
	mul.f32 	%f79, %f206, %f206;
	fma.rn.f32 	%f80, %f79, 0f3C190000, 0f3B560000;
	fma.rn.f32 	%f81, %f80, %f79, 0f3CC70000;
	fma.rn.f32 	%f82, %f81, %f79, 0f3D5B0000;
	fma.rn.f32 	%f83, %f82, %f79, 0f3E089438;
	fma.rn.f32 	%f84, %f83, %f79, 0f3EAAAA88;
	mul.rn.f32 	%f85, %f79, %f206;
	fma.rn.f32 	%f86, %f84, %f85, %f206;
	abs.f32 	%f87, %f206;
	setp.eq.f32 	%p24, %f87, 0f3A00B43C;
	selp.f32 	%f88, %f206, %f86, %p24;
	and.b32  	%r150, %r231, 1;
	setp.eq.b32 	%p25, %r150, 1;
	neg.f32 	%f89, %f88;
	rcp.approx.ftz.f32 	%f90, %f89;
	selp.f32 	%f15, %f90, %f88, %p25;
	mul.f32 	%f91, %f1, 0f3C23D70A;
	fma.rn.f32 	%f92, %f91, 0f3BBB989D, 0f3F000000;
	cvt.sat.f32.f32 	%f93, %f92;
	mov.f32 	%f94, 0f4B400001;
	mov.f32 	%f95, 0f437C0000;
	fma.rm.f32 	%f96, %f93, %f95, %f94;
	add.f32 	%f97, %f96, 0fCB40007F;
	neg.f32 	%f98, %f97;
	fma.rn.f32 	%f99, %f91, 0f3FB8AA3B, %f98;
	fma.rn.f32 	%f100, %f91, 0f32A57060, %f99;
	mov.b32 	%r151, %f96;
	shl.b32 	%r152, %r151, 23;
	mov.b32 	%f101, %r152;
	ex2.approx.ftz.f32 	%f102, %f100;
	mul.f32 	%f16, %f102, %f101;
	add.f32 	%f103, %f3, 0f3F800000;
	setp.lt.f32 	%p26, %f103, 0f00800000;
	mul.f32 	%f104, %f103, 0f4B000000;
	selp.f32 	%f105, %f104, %f103, %p26;
	selp.f32 	%f106, 0fC1B80000, 0f00000000, %p26;
	mov.b32 	%r153, %f105;
	add.s32 	%r154, %r153, -1059760811;
	and.b32  	%r155, %r154, -8388608;
	sub.s32 	%r156, %r153, %r155;
	mov.b32 	%f107, %r156;
	cvt.rn.f32.s32 	%f108, %r155;
	fma.rn.f32 	%f109, %f108, 0f34000000, %f106;
	add.f32 	%f110, %f107, 0fBF800000;
	fma.rn.f32 	%f111, %f110, 0fBE055027, 0f3E1039F6;
	fma.rn.f32 	%f112, %f111, %f110, 0fBDF8CDCC;
	fma.rn.f32 	%f113, %f112, %f110, 0f3E0F2955;
	fma.rn.f32 	%f114, %f113, %f110, 0fBE2AD8B9;
	fma.rn.f32 	%f115, %f114, %f110, 0f3E4CED0B;
	fma.rn.f32 	%f116, %f115, %f110, 0fBE7FFF22;
	fma.rn.f32 	%f117, %f116, %f110, 0f3EAAAA78;
	fma.rn.f32 	%f118, %f117, %f110, 0fBF000000;
	mul.f32 	%f119, %f110, %f118;
	fma.rn.f32 	%f120, %f119, %f110, %f110;
	fma.rn.f32 	%f121, %f109, 0f3F317218, %f120;
	setp.gt.u32 	%p27, %r153, 2139095039;
	fma.rn.f32 	%f122, %f105, 0f7F800000, 0f7F800000;
	selp.f32 	%f123, %f122, %f121, %p27;
	setp.eq.f32 	%p28, %f105, 0f00000000;
	selp.f32 	%f17, 0fFF800000, %f123, %p28;
	sqrt.rn.f32 	%f18, %f103;
	add.f32 	%f19, %f1, %f7;
	add.f32 	%f20, %f11, %f15;
	add.f32 	%f21, %f17, %f16;
	add.f32 	%f22, %f19, %f18;
	add.f32 	%f23, %f21, %f20;
	add.f32 	%f24, %f22, %f23;
	mul.f32 	%f124, %f24, 0f3F22F983;
	cvt.rni.s32.f32 	%r235, %f124;
	cvt.rn.f32.s32 	%f125, %r235;
	fma.rn.f32 	%f126, %f125, 0fBFC90FDA, %f24;
	fma.rn.f32 	%f127, %f125, 0fB3A22168, %f126;
	fma.rn.f32 	%f207, %f125, 0fA7C234C5, %f127;
	abs.f32 	%f26, %f24;
	setp.ltu.f32 	%p29, %f26, 0f47CE4780;
	@%p29 bra 	$L__BB2_33;
	setp.neu.f32 	%p30, %f26, 0f7F800000;
	@%p30 bra 	$L__BB2_28;
	mov.f32 	%f130, 0f00000000;
	mul.rn.f32 	%f207, %f24, %f130;
	mov.b32 	%r235, 0;
	bra.uni 	$L__BB2_33;
$L__BB2_28:
	mov.b32 	%r43, %f24;
	shl.b32 	%r158, %r43, 8;
	or.b32  	%r44, %r158, -2147483648;
	mov.b64 	%rd108, 0;
	mov.b32 	%r232, 0;
	mov.u64 	%rd106, __cudart_i2opi_f;
	mov.u64 	%rd107, %rd1;
$L__BB2_29:
	.pragma "nounroll";
	ld.global.nc.u32 	%r159, [%rd106];
	mad.wide.u32 	%rd75, %r159, %r44, %rd108;
	shr.u64 	%rd108, %rd75, 32;
	st.local.u32 	[%rd107], %rd75;
	add.s32 	%r232, %r232, 1;
	add.s64 	%rd107, %rd107, 4;
	add.s64 	%rd106, %rd106, 4;
	setp.ne.s32 	%p31, %r232, 6;
	@%p31 bra 	$L__BB2_29;
	shr.u32 	%r160, %r43, 23;
	st.local.u32 	[%rd1+24], %rd108;
	and.b32  	%r47, %r160, 31;
	and.b32  	%r161, %r160, 224;
	add.s32 	%r162, %r161, -128;
	shr.u32 	%r163, %r162, 5;
	mul.wide.u32 	%rd76, %r163, 4;
	sub.s64 	%rd30, %rd1, %rd76;
	ld.local.u32 	%r233, [%rd30+24];
	ld.local.u32 	%r234, [%rd30+20];
	setp.eq.s32 	%p32, %r47, 0;
	@%p32 bra 	$L__BB2_32;
	shf.l.wrap.b32 	%r233, %r234, %r233, %r47;
	ld.local.u32 	%r164, [%rd30+16];
	shf.l.wrap.b32 	%r234, %r164, %r234, %r47;
$L__BB2_32:
	shr.u32 	%r165, %r233, 30;
	shf.l.wrap.b32 	%r166, %r234, %r233, 2;
	shl.b32 	%r167, %r234, 2;
	shr.u32 	%r168, %r166, 31;
	add.s32 	%r169, %r168, %r165;
	neg.s32 	%r170, %r169;
	setp.lt.s32 	%p33, %r43, 0;
	selp.b32 	%r235, %r170, %r169, %p33;
	xor.b32  	%r171, %r166, %r43;
	shr.s32 	%r172, %r166, 31;
	xor.b32  	%r173, %r172, %r166;
	xor.b32  	%r174, %r172, %r167;
	cvt.u64.u32 	%rd77, %r173;
	shl.b64 	%rd78, %rd77, 32;
	cvt.u64.u32 	%rd79, %r174;
	or.b64  	%rd80, %rd78, %rd79;
	cvt.rn.f64.s64 	%fd7, %rd80;
	mul.f64 	%fd8, %fd7, 0d3BF921FB54442D19;
	cvt.rn.f32.f64 	%f128, %fd8;
	neg.f32 	%f129, %f128;
	setp.lt.s32 	%p34, %r171, 0;
	selp.f32 	%f207, %f129, %f128, %p34;
$L__BB2_33:
	mul.rn.f32 	%f131, %f207, %f207;
	and.b32  	%r176, %r235, 1;
	setp.eq.b32 	%p35, %r176, 1;
	selp.f32 	%f132, 0f3F800000, %f207, %p35;
	fma.rn.f32 	%f133, %f131, %f132, 0f00000000;
	fma.rn.f32 	%f134, %f131, 0f37CBAC00, 0fBAB607ED;
	selp.f32 	%f135, %f134, 0fB94D4153, %p35;
	selp.f32 	%f136, 0f3D2AAABB, 0f3C0885E4, %p35;
	fma.rn.f32 	%f137, %f135, %f131, %f136;
	selp.f32 	%f138, 0fBEFFFFFF, 0fBE2AAAA8, %p35;
	fma.rn.f32 	%f139, %f137, %f131, %f138;
	fma.rn.f32 	%f140, %f139, %f133, %f132;
	and.b32  	%r177, %r235, 2;
	setp.eq.s32 	%p36, %r177, 0;
	mov.f32 	%f141, 0f00000000;
	sub.f32 	%f142, %f141, %f140;
	selp.f32 	%f30, %f140, %f142, %p36;
	mul.f32 	%f143, %f30, 0f3F22F983;
	cvt.rni.s32.f32 	%r239, %f143;
	cvt.rn.f32.s32 	%f144, %r239;
	fma.rn.f32 	%f145, %f144, 0fBFC90FDA, %f30;
	fma.rn.f32 	%f146, %f144, 0fB3A22168, %f145;
	fma.rn.f32 	%f208, %f144, 0fA7C234C5, %f146;
	abs.f32 	%f32, %f30;
	setp.ltu.f32 	%p37, %f32, 0f47CE4780;
	@%p37 bra 	$L__BB2_41;
	setp.neu.f32 	%p38, %f32, 0f7F800000;
	@%p38 bra 	$L__BB2_36;
	mov.f32 	%f149, 0f00000000;
	mul.rn.f32 	%f208, %f30, %f149;
	mov.b32 	%r239, 0;
	bra.uni 	$L__BB2_41;
$L__BB2_36:
	mov.b32 	%r57, %f30;
	shl.b32 	%r179, %r57, 8;
	or.b32  	%r58, %r179, -2147483648;
	mov.b64 	%rd111, 0;
	mov.b32 	%r236, 0;
	mov.u64 	%rd109, __cudart_i2opi_f;
	mov.u64 	%rd110, %rd1;
$L__BB2_37:
	.pragma "nounroll";
	ld.global.nc.u32 	%r180, [%rd109];
	mad.wide.u32 	%rd83, %r180, %r58, %rd111;
	shr.u64 	%rd111, %rd83, 32;
	st.local.u32 	[%rd110], %rd83;
	add.s32 	%r236, %r236, 1;
	add.s64 	%rd110, %rd110, 4;
	add.s64 	%rd109, %rd109, 4;
	setp.ne.s32 	%p39, %r236, 6;
	@%p39 bra 	$L__BB2_37;
	shr.u32 	%r181, %r57, 23;
	st.local.u32 	[%rd1+24], %rd111;
	and.b32  	%r61, %r181, 31;
	and.b32  	%r182, %r181, 224;
	add.s32 	%r183, %r182, -128;
	shr.u32 	%r184, %r183, 5;
	mul.wide.u32 	%rd84, %r184, 4;
	sub.s64 	%rd37, %rd1, %rd84;
	ld.local.u32 	%r237, [%rd37+24];
	ld.local.u32 	%r238, [%rd37+20];
	setp.eq.s32 	%p40, %r61, 0;
	@%p40 bra 	$L__BB2_40;
	shf.l.wrap.b32 	%r237, %r238, %r237, %r61;
	ld.local.u32 	%r185, [%rd37+16];
	shf.l.wrap.b32 	%r238, %r185, %r238, %r61;
$L__BB2_40:
	shr.u32 	%r186, %r237, 30;
	shf.l.wrap.b32 	%r187, %r238, %r237, 2;
	shl.b32 	%r188, %r238, 2;
	shr.u32 	%r189, %r187, 31;
	add.s32 	%r190, %r189, %r186;
	neg.s32 	%r191, %r190;
	setp.lt.s32 	%p41, %r57, 0;
	selp.b32 	%r239, %r191, %r190, %p41;
	xor.b32  	%r192, %r187, %r57;
	shr.s32 	%r193, %r187, 31;
	xor.b32  	%r194, %r193, %r187;
	xor.b32  	%r195, %r193, %r188;
	cvt.u64.u32 	%rd85, %r194;
	shl.b64 	%rd86, %rd85, 32;
	cvt.u64.u32 	%rd87, %r195;
	or.b64  	%rd88, %rd86, %rd87;
	cvt.rn.f64.s64 	%fd9, %rd88;
	mul.f64 	%fd10, %fd9, 0d3BF921FB54442D19;
	cvt.rn.f32.f64 	%f147, %fd10;
	neg.f32 	%f148, %f147;
	setp.lt.s32 	%p42, %r192, 0;
	selp.f32 	%f208, %f148, %f147, %p42;
$L__BB2_41:
	add.s32 	%r197, %r239, 1;
	mul.rn.f32 	%f150, %f208, %f208;
	and.b32  	%r198, %r239, 1;
	setp.eq.b32 	%p43, %r198, 1;
	selp.f32 	%f151, %f208, 0f3F800000, %p43;
	fma.rn.f32 	%f152, %f150, %f151, 0f00000000;
	fma.rn.f32 	%f153, %f150, 0f37CBAC00, 0fBAB607ED;
	selp.f32 	%f154, 0fB94D4153, %f153, %p43;
	selp.f32 	%f155, 0f3C0885E4, 0f3D2AAABB, %p43;
	fma.rn.f32 	%f156, %f154, %f150, %f155;
	selp.f32 	%f157, 0fBE2AAAA8, 0fBEFFFFFF, %p43;
	fma.rn.f32 	%f158, %f156, %f150, %f157;
	fma.rn.f32 	%f159, %f158, %f152, %f151;
	and.b32  	%r199, %r197, 2;
	setp.eq.s32 	%p44, %r199, 0;
	mov.f32 	%f160, 0f00000000;
	sub.f32 	%f161, %f160, %f159;
	selp.f32 	%f36, %f159, %f161, %p44;
	mul.f32 	%f162, %f36, 0f3F22F983;
	cvt.rni.s32.f32 	%r243, %f162;
	cvt.rn.f32.s32 	%f163, %r243;
	fma.rn.f32 	%f164, %f163, 0fBFC90FDA, %f36;
	fma.rn.f32 	%f165, %f163, 0fB3A22168, %f164;
	fma.rn.f32 	%f209, %f163, 0fA7C234C5, %f165;
	abs.f32 	%f38, %f36;
	setp.ltu.f32 	%p45, %f38, 0f47CE4780;
	@%p45 bra 	$L__BB2_49;
	setp.neu.f32 	%p46, %f38, 0f7F800000;
	@%p46 bra 	$L__BB2_44;
	mov.f32 	%f168, 0f00000000;
	mul.rn.f32 	%f209, %f36, %f168;
	mov.b32 	%r243, 0;
	bra.uni 	$L__BB2_49;
$L__BB2_44:
	mov.b32 	%r71, %f36;
	shl.b32 	%r201, %r71, 8;
	or.b32  	%r72, %r201, -2147483648;
	mov.b64 	%rd114, 0;
	mov.b32 	%r240, 0;
	mov.u64 	%rd112, __cudart_i2opi_f;
	mov.u64 	%rd113, %rd1;
$L__BB2_45:
	.pragma "nounroll";
	ld.global.nc.u32 	%r202, [%rd112];
	mad.wide.u32 	%rd91, %r202, %r72, %rd114;
	shr.u64 	%rd114, %rd91, 32;
	st.local.u32 	[%rd113], %rd91;
	add.s32 	%r240, %r240, 1;
	add.s64 	%rd113, %rd113, 4;
	add.s64 	%rd112, %rd112, 4;
	setp.ne.s32 	%p47, %r240, 6;
	@%p47 bra 	$L__BB2_45;
	shr.u32 	%r203, %r71, 23;
	st.local.u32 	[%rd1+24], %rd114;
	and.b32  	%r75, %r203, 31;
	and.b32  	%r204, %r203, 224;
	add.s32 	%r205, %r204, -128;
	shr.u32 	%r206, %r205, 5;
	mul.wide.u32 	%rd92, %r206, 4;
	sub.s64 	%rd44, %rd1, %rd92;
	ld.local.u32 	%r241, [%rd44+24];
	ld.local.u32 	%r242, [%rd44+20];
	setp.eq.s32 	%p48, %r75, 0;
	@%p48 bra 	$L__BB2_48;
	shf.l.wrap.b32 	%r241, %r242, %r241, %r75;
	ld.local.u32 	%r207, [%rd44+16];
	shf.l.wrap.b32 	%r242, %r207, %r242, %r75;
$L__BB2_48:
	shr.u32 	%r208, %r241, 30;
	shf.l.wrap.b32 	%r209, %r242, %r241, 2;
	shl.b32 	%r210, %r242, 2;
	shr.u32 	%r211, %r209, 31;
	add.s32 	%r212, %r211, %r208;
	neg.s32 	%r213, %r212;
	setp.lt.s32 	%p49, %r71, 0;
	selp.b32 	%r243, %r213, %r212, %p49;
	xor.b32  	%r214, %r209, %r71;
	shr.s32 	%r215, %r209, 31;
	xor.b32  	%r216, %r215, %r209;
	xor.b32  	%r217, %r215, %r210;
	cvt.u64.u32 	%rd93, %r216;
	shl.b64 	%rd94, %rd93, 32;
	cvt.u64.u32 	%rd95, %r217;
	or.b64  	%rd96, %rd94, %rd95;
	cvt.rn.f64.s64 	%fd11, %rd96;
	mul.f64 	%fd12, %fd11, 0d3BF921FB54442D19;
	cvt.rn.f32.f64 	%f166, %fd12;
	neg.f32 	%f167, %f166;
	setp.lt.s32 	%p50, %r214, 0;
	selp.f32 	%f209, %f167, %f166, %p50;
$L__BB2_49:
	mul.f32 	%f169, %f209, %f209;
	fma.rn.f32 	%f170, %f169, 0f3C190000, 0f3B560000;
	fma.rn.f32 	%f171, %f170, %f169, 0f3CC70000;
	fma.rn.f32 	%f172, %f171, %f169, 0f3D5B0000;
	fma.rn.f32 	%f173, %f172, %f169, 0f3E089438;
	fma.rn.f32 	%f174, %f173, %f169, 0f3EAAAA88;
	mul.rn.f32 	%f175, %f169, %f209;
	fma.rn.f32 	%f176, %f174, %f175, %f209;
	abs.f32 	%f177, %f209;
	setp.eq.f32 	%p51, %f177, 0f3A00B43C;
	selp.f32 	%f178, %f209, %f176, %p51;
	and.b32  	%r219, %r243, 1;
	setp.eq.b32 	%p52, %r219, 1;
	neg.f32 	%f179, %f178;
	rcp.approx.ftz.f32 	%f180, %f179;
	selp.f32 	%f181, %f180, %f178, %p52;
	add.f32 	%f182, %f19, %f11;
	add.f32 	%f183, %f182, %f15;
	add.f32 	%f184, %f16, %f183;
	add.f32 	%f185, %f17, %f184;
	add.f32 	%f186, %f18, %f185;
	add.f32 	%f187, %f19, %f186;
	add.f32 	%f188, %f20, %f187;
	add.f32 	%f189, %f21, %f188;
	add.f32 	%f190, %f22, %f189;
	add.f32 	%f191, %f23, %f190;
	add.f32 	%f192, %f24, %f191;
	add.f32 	%f193, %f192, %f30;
	add.f32 	%f194, %f193, %f36;
	add.f32 	%f195, %f194, %f181;
	fma.rn.f32 	%f196, %f1, %f7, %f195;
	fma.rn.f32 	%f197, %f11, %f15, %f196;
	fma.rn.f32 	%f198, %f17, %f16, %f197;
	fma.rn.f32 	%f199, %f19, %f18, %f198;
	fma.rn.f32 	%f200, %f21, %f20, %f199;
	fma.rn.f32 	%f201, %f22, %f23, %f200;
	fma.rn.f32 	%f202, %f24, %f30, %f201;
	fma.rn.f32 	%f203, %f36, %f181, %f202;
	st.global.f32 	[%rd2], %f203;
$L__BB2_50:
	ret;

}
	// .globl	_Z15reuse_variablesPfi
.visible .entry _Z15reuse_variablesPfi(
	.param .u64 .ptr .align 1 _Z15reuse_variablesPfi_param_0,
	.param .u32 _Z15reuse_variablesPfi_param_1
)
{
	.local .align 4 .b8 	__local_depot3[28];
	.reg .b64 	%SP;
	.reg .b64 	%SPL;
	.reg .pred 	%p<29>;
	.reg .b32 	%r<129>;
	.reg .b32 	%f<125>;
	.reg .b64 	%rd<61>;
	.reg .b64 	%fd<7>;

	mov.u64 	%SPL, __local_depot3;
	ld.param.u64 	%rd24, [_Z15reuse_variablesPfi_param_0];
	ld.param.u32 	%r44, [_Z15reuse_variablesPfi_param_1];
	add.u64 	%rd1, %SPL, 0;
	mov.u32 	%r45, %ctaid.x;
	mov.u32 	%r46, %ntid.x;
	mov.u32 	%r47, %tid.x;
	mad.lo.s32 	%r1, %r45, %r46, %r47;
	setp.ge.s32 	%p1, %r1, %r44;
	@%p1 bra 	$L__BB3_26;
	cvta.to.global.u64 	%rd26, %rd24;
	mul.wide.s32 	%rd27, %r1, 4;
	add.s64 	%rd2, %rd26, %rd27;
	ld.global.f32 	%f1, [%rd2];
	mul.f32 	%f20, %f1, 0f3F22F983;
	cvt.rni.s32.f32 	%r120, %f20;
	cvt.rn.f32.s32 	%f21, %r120;
	fma.rn.f32 	%f22, %f21, 0fBFC90FDA, %f1;
	fma.rn.f32 	%f23, %f21, 0fB3A22168, %f22;
	fma.rn.f32 	%f122, %f21, 0fA7C234C5, %f23;
	abs.f32 	%f3, %f1;
	setp.ltu.f32 	%p2, %f3, 0f47CE4780;
	@%p2 bra 	$L__BB3_9;
	setp.neu.f32 	%p3, %f3, 0f7F800000;
	@%p3 bra 	$L__BB3_4;
	mov.f32 	%f26, 0f00000000;
	mul.rn.f32 	%f122, %f1, %f26;
	mov.b32 	%r120, 0;
	bra.uni 	$L__BB3_9;
$L__BB3_4:
	mov.b32 	%r3, %f1;
	shl.b32 	%r49, %r3, 8;
	or.b32  	%r4, %r49, -2147483648;
	mov.b64 	%rd54, 0;
	mov.b32 	%r117, 0;
	mov.u64 	%rd52, __cudart_i2opi_f;
	mov.u64 	%rd53, %rd1;
$L__BB3_5:
	.pragma "nounroll";
	ld.global.nc.u32 	%r50, [%rd52];
	mad.wide.u32 	%rd30, %r50, %r4, %rd54;
	shr.u64 	%rd54, %rd30, 32;
	st.local.u32 	[%rd53], %rd30;
	add.s32 	%r117, %r117, 1;
	add.s64 	%rd53, %rd53, 4;
	add.s64 	%rd52, %rd52, 4;
	setp.ne.s32 	%p4, %r117, 6;
	@%p4 bra 	$L__BB3_5;
	shr.u32 	%r51, %r3, 23;
	st.local.u32 	[%rd1+24], %rd54;
	and.b32  	%r7, %r51, 31;
	and.b32  	%r52, %r51, 224;
	add.s32 	%r53, %r52, -128;
	shr.u32 	%r54, %r53, 5;
	mul.wide.u32 	%rd31, %r54, 4;
	sub.s64 	%rd9, %rd1, %rd31;
	ld.local.u32 	%r118, [%rd9+24];
	ld.local.u32 	%r119, [%rd9+20];
	setp.eq.s32 	%p5, %r7, 0;
	@%p5 bra 	$L__BB3_8;
	shf.l.wrap.b32 	%r118, %r119, %r118, %r7;
	ld.local.u32 	%r55, [%rd9+16];
	shf.l.wrap.b32 	%r119, %r55, %r119, %r7;
$L__BB3_8:
	shr.u32 	%r56, %r118, 30;
	shf.l.wrap.b32 	%r57, %r119, %r118, 2;
	shl.b32 	%r58, %r119, 2;
	shr.u32 	%r59, %r57, 31;
	add.s32 	%r60, %r59, %r56;
	neg.s32 	%r61, %r60;
	setp.lt.s32 	%p6, %r3, 0;
	selp.b32 	%r120, %r61, %r60, %p6;
	xor.b32  	%r62, %r57, %r3;
	shr.s32 	%r63, %r57, 31;
	xor.b32  	%r64, %r63, %r57;
	xor.b32  	%r65, %r63, %r58;
	cvt.u64.u32 	%rd32, %r64;
	shl.b64 	%rd33, %rd32, 32;
	cvt.u64.u32 	%rd34, %r65;
	or.b64  	%rd35, %rd33, %rd34;
	cvt.rn.f64.s64 	%fd1, %rd35;
	mul.f64 	%fd2, %fd1, 0d3BF921FB54442D19;
	cvt.rn.f32.f64 	%f24, %fd2;
	neg.f32 	%f25, %f24;
	setp.lt.s32 	%p7, %r62, 0;
	selp.f32 	%f122, %f25, %f24, %p7;
$L__BB3_9:
	mul.rn.f32 	%f27, %f122, %f122;
	and.b32  	%r67, %r120, 1;
	setp.eq.b32 	%p8, %r67, 1;
	selp.f32 	%f28, 0f3F800000, %f122, %p8;
	fma.rn.f32 	%f29, %f27, %f28, 0f00000000;
	fma.rn.f32 	%f30, %f27, 0f37CBAC00, 0fBAB607ED;
	selp.f32 	%f31, %f30, 0fB94D4153, %p8;
	selp.f32 	%f32, 0f3D2AAABB, 0f3C0885E4, %p8;
	fma.rn.f32 	%f33, %f31, %f27, %f32;
	selp.f32 	%f34, 0fBEFFFFFF, 0fBE2AAAA8, %p8;
	fma.rn.f32 	%f35, %f33, %f27, %f34;
	fma.rn.f32 	%f36, %f35, %f29, %f28;
	and.b32  	%r68, %r120, 2;
	setp.eq.s32 	%p9, %r68, 0;
	mov.f32 	%f37, 0f00000000;
	sub.f32 	%f38, %f37, %f36;
	selp.f32 	%f7, %f36, %f38, %p9;
	mul.f32 	%f39, %f7, 0f3F22F983;
	cvt.rni.s32.f32 	%r124, %f39;
	cvt.rn.f32.s32 	%f40, %r124;
	fma.rn.f32 	%f41, %f40, 0fBFC90FDA, %f7;
	fma.rn.f32 	%f42, %f40, 0fB3A22168, %f41;
	fma.rn.f32 	%f123, %f40, 0fA7C234C5, %f42;
	abs.f32 	%f9, %f7;
	setp.ltu.f32 	%p10, %f9, 0f47CE4780;
	@%p10 bra 	$L__BB3_17;
	setp.neu.f32 	%p11, %f9, 0f7F800000;
	@%p11 bra 	$L__BB3_12;
	mov.f32 	%f45, 0f00000000;
	mul.rn.f32 	%f123, %f7, %f45;
	mov.b32 	%r124, 0;
	bra.uni 	$L__BB3_17;
$L__BB3_12:
	mov.b32 	%r17, %f7;
	shl.b32 	%r70, %r17, 8;
	or.b32  	%r18, %r70, -2147483648;
	mov.b64 	%rd57, 0;
	mov.b32 	%r121, 0;
	mov.u64 	%rd55, __cudart_i2opi_f;
	mov.u64 	%rd56, %rd1;
$L__BB3_13:
	.pragma "nounroll";
	ld.global.nc.u32 	%r71, [%rd55];
	mad.wide.u32 	%rd38, %r71, %r18, %rd57;
	shr.u64 	%rd57, %rd38, 32;
	st.local.u32 	[%rd56], %rd38;
	add.s32 	%r121, %r121, 1;
	add.s64 	%rd56, %rd56, 4;
	add.s64 	%rd55, %rd55, 4;
	setp.ne.s32 	%p12, %r121, 6;
	@%p12 bra 	$L__BB3_13;
	shr.u32 	%r72, %r17, 23;
	st.local.u32 	[%rd1+24], %rd57;
	and.b32  	%r21, %r72, 31;
	and.b32  	%r73, %r72, 224;
	add.s32 	%r74, %r73, -128;
	shr.u32 	%r75, %r74, 5;
	mul.wide.u32 	%rd39, %r75, 4;
	sub.s64 	%rd16, %rd1, %rd39;
	ld.local.u32 	%r122, [%rd16+24];
	ld.local.u32 	%r123, [%rd16+20];
	setp.eq.s32 	%p13, %r21, 0;
	@%p13 bra 	$L__BB3_16;
	shf.l.wrap.b32 	%r122, %r123, %r122, %r21;
	ld.local.u32 	%r76, [%rd16+16];
	shf.l.wrap.b32 	%r123, %r76, %r123, %r21;
$L__BB3_16:
	shr.u32 	%r77, %r122, 30;
	shf.l.wrap.b32 	%r78, %r123, %r122, 2;
	shl.b32 	%r79, %r123, 2;
	shr.u32 	%r80, %r78, 31;
	add.s32 	%r81, %r80, %r77;
	neg.s32 	%r82, %r81;
	setp.lt.s32 	%p14, %r17, 0;
	selp.b32 	%r124, %r82, %r81, %p14;
	xor.b32  	%r83, %r78, %r17;
	shr.s32 	%r84, %r78, 31;
	xor.b32  	%r85, %r84, %r78;
	xor.b32  	%r86, %r84, %r79;
	cvt.u64.u32 	%rd40, %r85;
	shl.b64 	%rd41, %rd40, 32;
	cvt.u64.u32 	%rd42, %r86;
	or.b64  	%rd43, %rd41, %rd42;
	cvt.rn.f64.s64 	%fd3, %rd43;
	mul.f64 	%fd4, %fd3, 0d3BF921FB54442D19;
	cvt.rn.f32.f64 	%f43, %fd4;
	neg.f32 	%f44, %f43;
	setp.lt.s32 	%p15, %r83, 0;
	selp.f32 	%f123, %f44, %f43, %p15;
$L__BB3_17:
	add.s32 	%r88, %r124, 1;
	mul.rn.f32 	%f46, %f123, %f123;
	and.b32  	%r89, %r124, 1;
	setp.eq.b32 	%p16, %r89, 1;
	selp.f32 	%f47, %f123, 0f3F800000, %p16;
	fma.rn.f32 	%f48, %f46, %f47, 0f00000000;
	fma.rn.f32 	%f49, %f46, 0f37CBAC00, 0fBAB607ED;
	selp.f32 	%f50, 0fB94D4153, %f49, %p16;
	selp.f32 	%f51, 0f3C0885E4, 0f3D2AAABB, %p16;
	fma.rn.f32 	%f52, %f50, %f46, %f51;
	selp.f32 	%f53, 0fBE2AAAA8, 0fBEFFFFFF, %p16;
	fma.rn.f32 	%f54, %f52, %f46, %f53;
	fma.rn.f32 	%f55, %f54, %f48, %f47;
	and.b32  	%r90, %r88, 2;
	setp.eq.s32 	%p17, %r90, 0;
	mov.f32 	%f56, 0f00000000;
	sub.f32 	%f57, %f56, %f55;
	selp.f32 	%f13, %f55, %f57, %p17;
	add.f32 	%f14, %f7, 0f00000000;
	mul.f32 	%f58, %f13, 0f3F22F983;
	cvt.rni.s32.f32 	%r128, %f58;
	cvt.rn.f32.s32 	%f59, %r128;
	fma.rn.f32 	%f60, %f59, 0fBFC90FDA, %f13;
	fma.rn.f32 	%f61, %f59, 0fB3A22168, %f60;
	fma.rn.f32 	%f124, %f59, 0fA7C234C5, %f61;
	abs.f32 	%f16, %f13;
	setp.ltu.f32 	%p18, %f16, 0f47CE4780;
	@%p18 bra 	$L__BB3_25;
	setp.neu.f32 	%p19, %f16, 0f7F800000;
	@%p19 bra 	$L__BB3_20;
	mov.f32 	%f64, 0f00000000;
	mul.rn.f32 	%f124, %f13, %f64;
	mov.b32 	%r128, 0;
	bra.uni 	$L__BB3_25;
$L__BB3_20:
	mov.b32 	%r31, %f13;
	shl.b32 	%r92, %r31, 8;
	or.b32  	%r32, %r92, -2147483648;
	mov.b64 	%rd60, 0;
	mov.b32 	%r125, 0;
	mov.u64 	%rd58, __cudart_i2opi_f;
	mov.u64 	%rd59, %rd1;
$L__BB3_21:
	.pragma "nounroll";
	ld.global.nc.u32 	%r93, [%rd58];
	mad.wide.u32 	%rd46, %r93, %r32, %rd60;
	shr.u64 	%rd60, %rd46, 32;
	st.local.u32 	[%rd59], %rd46;
	add.s32 	%r125, %r125, 1;
	add.s64 	%rd59, %rd59, 4;
	add.s64 	%rd58, %rd58, 4;
	setp.ne.s32 	%p20, %r125, 6;
	@%p20 bra 	$L__BB3_21;
	shr.u32 	%r94, %r31, 23;
	st.local.u32 	[%rd1+24], %rd60;
	and.b32  	%r35, %r94, 31;
	and.b32  	%r95, %r94, 224;
	add.s32 	%r96, %r95, -128;
	shr.u32 	%r97, %r96, 5;
	mul.wide.u32 	%rd47, %r97, 4;
	sub.s64 	%rd23, %rd1, %rd47;
	ld.local.u32 	%r126, [%rd23+24];
	ld.local.u32 	%r127, [%rd23+20];
	setp.eq.s32 	%p21, %r35, 0;
	@%p21 bra 	$L__BB3_24;
	shf.l.wrap.b32 	%r126, %r127, %r126, %r35;
	ld.local.u32 	%r98, [%rd23+16];
	shf.l.wrap.b32 	%r127, %r98, %r127, %r35;
$L__BB3_24:
	shr.u32 	%r99, %r126, 30;
	shf.l.wrap.b32 	%r100, %r127, %r126, 2;
	shl.b32 	%r101, %r127, 2;
	shr.u32 	%r102, %r100, 31;
	add.s32 	%r103, %r102, %r99;
	neg.s32 	%r104, %r103;
	setp.lt.s32 	%p22, %r31, 0;
	selp.b32 	%r128, %r104, %r103, %p22;
	xor.b32  	%r105, %r100, %r31;
	shr.s32 	%r106, %r100, 31;
	xor.b32  	%r107, %r106, %r100;
	xor.b32  	%r108, %r106, %r101;
	cvt.u64.u32 	%rd48, %r107;
	shl.b64 	%rd49, %rd48, 32;
	cvt.u64.u32 	%rd50, %r108;
	or.b64  	%rd51, %rd49, %rd50;
	cvt.rn.f64.s64 	%fd5, %rd51;
	mul.f64 	%fd6, %fd5, 0d3BF921FB54442D19;
	cvt.rn.f32.f64 	%f62, %fd6;
	neg.f32 	%f63, %f62;
	setp.lt.s32 	%p23, %r105, 0;
	selp.f32 	%f124, %f63, %f62, %p23;
$L__BB3_25:
	mul.f32 	%f65, %f124, %f124;
	fma.rn.f32 	%f66, %f65, 0f3C190000, 0f3B560000;
	fma.rn.f32 	%f67, %f66, %f65, 0f3CC70000;
	fma.rn.f32 	%f68, %f67, %f65, 0f3D5B0000;
	fma.rn.f32 	%f69, %f68, %f65, 0f3E089438;
	fma.rn.f32 	%f70, %f69, %f65, 0f3EAAAA88;
	mul.rn.f32 	%f71, %f65, %f124;
	fma.rn.f32 	%f72, %f70, %f71, %f124;
	abs.f32 	%f73, %f124;
	setp.eq.f32 	%p24, %f73, 0f3A00B43C;
	selp.f32 	%f74, %f124, %f72, %p24;
	and.b32  	%r110, %r128, 1;
	setp.eq.b32 	%p25, %r110, 1;
	neg.f32 	%f75, %f74;
	rcp.approx.ftz.f32 	%f76, %f75;
	selp.f32 	%f77, %f76, %f74, %p25;
	add.f32 	%f78, %f14, %f13;
	add.f32 	%f79, %f78, %f77;
	mul.f32 	%f80, %f77, 0f3C23D70A;
	fma.rn.f32 	%f81, %f80, 0f3BBB989D, 0f3F000000;
	cvt.sat.f32.f32 	%f82, %f81;
	mov.f32 	%f83, 0f4B400001;
	mov.f32 	%f84, 0f437C0000;
	fma.rm.f32 	%f85, %f82, %f84, %f83;
	add.f32 	%f86, %f85, 0fCB40007F;
	neg.f32 	%f87, %f86;
	fma.rn.f32 	%f88, %f80, 0f3FB8AA3B, %f87;
	fma.rn.f32 	%f89, %f80, 0f32A57060, %f88;
	mov.b32 	%r111, %f85;
	shl.b32 	%r112, %r111, 23;
	mov.b32 	%f90, %r112;
	ex2.approx.ftz.f32 	%f91, %f89;
	mul.f32 	%f92, %f91, %f90;
	add.f32 	%f93, %f79, %f92;
	abs.f32 	%f94, %f92;
	add.f32 	%f95, %f94, 0f3F800000;
	setp.lt.f32 	%p26, %f95, 0f00800000;
	mul.f32 	%f96, %f95, 0f4B000000;
	selp.f32 	%f97, %f96, %f95, %p26;
	selp.f32 	%f98, 0fC1B80000, 0f00000000, %p26;
	mov.b32 	%r113, %f97;
	add.s32 	%r114, %r113, -1059760811;
	and.b32  	%r115, %r114, -8388608;
	sub.s32 	%r116, %r113, %r115;
	mov.b32 	%f99, %r116;
	cvt.rn.f32.s32 	%f100, %r115;
	fma.rn.f32 	%f101, %f100, 0f34000000, %f98;
	add.f32 	%f102, %f99, 0fBF800000;
	fma.rn.f32 	%f103, %f102, 0fBE055027, 0f3E1039F6;
	fma.rn.f32 	%f104, %f103, %f102, 0fBDF8CDCC;
	fma.rn.f32 	%f105, %f104, %f102, 0f3E0F2955;
	fma.rn.f32 	%f106, %f105, %f102, 0fBE2AD8B9;
	fma.rn.f32 	%f107, %f106, %f102, 0f3E4CED0B;
	fma.rn.f32 	%f108, %f107, %f102, 0fBE7FFF22;
	fma.rn.f32 	%f109, %f108, %f102, 0f3EAAAA78;
	fma.rn.f32 	%f110, %f109, %f102, 0fBF000000;
	mul.f32 	%f111, %f102, %f110;
	fma.rn.f32 	%f112, %f111, %f102, %f102;
	fma.rn.f32 	%f113, %f101, 0f3F317218, %f112;
	setp.gt.u32 	%p27, %r113, 2139095039;
	fma.rn.f32 	%f114, %f97, 0f7F800000, 0f7F800000;
	selp.f32 	%f115, %f114, %f113, %p27;
	setp.eq.f32 	%p28, %f97, 0f00000000;
	selp.f32 	%f116, 0fFF800000, %f115, %p28;
	add.f32 	%f117, %f93, %f116;
	abs.f32 	%f118, %f116;
	add.f32 	%f119, %f118, 0f3F800000;
	sqrt.rn.f32 	%f120, %f119;
	add.f32 	%f121, %f120, %f117;
	st.global.f32 	[%rd2], %f121;
$L__BB3_26:
	ret;

}


// ===== COMPILED SASS (sm_100) =====

	.target	sm_100

	.elftype	@"ET_EXEC"


//--------------------- .note.nv.tkinfo           --------------------------
	.section	.note.nv.tkinfo,"",@"SHT_NOTE"
	.sectionflags	@"SHF_NOTE_NV_TKINFO"
	.tkinfo
        /*0018*/ 	.word	0x00000002
        /*0030*/ 	.string	""
        /*0030*/ 	.string	"ptxas"
        /*0030*/ 	.string	"Cuda compilation tools, release 13.0, V13.0.88"
        /*0030*/ 	.string	"Build cuda_13.0.r13.0/compiler.36424714_0"
        /*0030*/ 	.string	"-arch sm_100 -m 64 "



//--------------------- .note.nv.cuinfo           --------------------------
	.section	.note.nv.cuinfo,"",@"SHT_NOTE"
	.sectionflags	@"SHF_NOTE_NV_CUINFO"
        /*0018*/ 	.short	0x0002
        /*001a*/ 	.short	0x0064
        /*001c*/ 	.short	0x0082
	.zero		2


//--------------------- .nv.info                  --------------------------
	.section	.nv.info,"",@"SHT_CUDA_INFO"
	.align	4


	//----- nvinfo : EIATTR_REGCOUNT
	.align		4
        /*0000*/ 	.byte	0x04, 0x2f
        /*0002*/ 	.short	(.L_2 - .L_1)
	.align		4
.L_1:
        /*0004*/ 	.word	index@(_Z8no_spillPfi)
        /*0008*/ 	.word	0x00000016


	//----- nvinfo : EIATTR_FRAME_SIZE
	.align		4
.L_2:
        /*000c*/ 	.byte	0x04, 0x11
        /*000e*/ 	.short	(.L_4 - .L_3)
	.align		4
.L_3:
        /*0010*/ 	.word	index@(_Z8no_spillPfi)
        /*0014*/ 	.word	0x00000000


	//----- nvinfo : EIATTR_REGCOUNT
	.align		4
.L_4:
        /*0018*/ 	.byte	0x04, 0x2f
        /*001a*/ 	.short	(.L_6 - .L_5)
	.align		4
.L_5:
        /*001c*/ 	.word	index@(_Z12likely_spillPfi)
        /*0020*/ 	.word	0x00000008


	//----- nvinfo : EIATTR_FRAME_SIZE
	.align		4
.L_6:
        /*0024*/ 	.byte	0x04, 0x11
        /*0026*/ 	.short	(.L_8 - .L_7)
	.align		4
.L_7:
        /*0028*/ 	.word	index@(_Z12likely_spillPfi)
        /*002c*/ 	.word	0x00000000


	//----- nvinfo : EIATTR_REGCOUNT
	.align		4
.L_8:
        /*0030*/ 	.byte	0x04, 0x2f
        /*0032*/ 	.short	(.L_10 - .L_9)
	.align		4
.L_9:
        /*0034*/ 	.word	index@(_Z14many_variablesPfi)
        /*0038*/ 	.word	0x0000001e


	//----- nvinfo : EIATTR_FRAME_SIZE
	.align		4
.L_10:
        /*003c*/ 	.byte	0x04, 0x11
        /*003e*/ 	.short	(.L_12 - .L_11)
	.align		4
.L_11:
        /*0040*/ 	.word	index@($__internal_1_$__cuda_sm20_sqrt_rn_f32_slowpath)
        /*0044*/ 	.word	0x00000020


	//----- nvinfo : EIATTR_FRAME_SIZE
	.align		4
.L_12:
        /*0048*/ 	.byte	0x04, 0x11
        /*004a*/ 	.short	(.L_14 - .L_13)
	.align		4
.L_13:
        /*004c*/ 	.word	index@(_Z14many_variablesPfi)
        /*0050*/ 	.word	0x00000020


	//----- nvinfo : EIATTR_REGCOUNT
	.align		4
.L_14:
        /*0054*/ 	.byte	0x04, 0x2f
        /*0056*/ 	.short	(.L_16 - .L_15)
	.align		4
.L_15:
        /*0058*/ 	.word	index@(_Z15reuse_variablesPfi)
        /*005c*/ 	.word	0x00000015


	//----- nvinfo : EIATTR_FRAME_SIZE
	.align		4
.L_16:
        /*0060*/ 	.byte	0x04, 0x11
        /*0062*/ 	.short	(.L_18 - .L_17)
	.align		4
.L_17:
        /*0064*/ 	.word	index@($__internal_0_$__cuda_sm20_sqrt_rn_f32_slowpath)
        /*0068*/ 	.word	0x00000000


	//----- nvinfo : EIATTR_FRAME_SIZE
	.align		4
.L_18:
        /*006c*/ 	.byte	0x04, 0x11
        /*006e*/ 	.short	(.L_20 - .L_19)
	.align		4
.L_19:
        /*0070*/ 	.word	index@(_Z15reuse_variablesPfi)
        /*0074*/ 	.word	0x00000000


	//----- nvinfo : EIATTR_MIN_STACK_SIZE
	.align		4
.L_20:
        /*0078*/ 	.byte	0x04, 0x12
        /*007a*/ 	.short	(.L_22 - .L_21)
	.align		4
.L_21:
        /*007c*/ 	.word	index@(_Z15reuse_variablesPfi)
        /*0080*/ 	.word	0x00000000


	//----- nvinfo : EIATTR_MIN_STACK_SIZE
	.align		4
.L_22:
        /*0084*/ 	.byte	0x04, 0x12
        /*0086*/ 	.short	(.L_24 - .L_23)
	.align		4
.L_23:
        /*0088*/ 	.word	index@(_Z14many_variablesPfi)
        /*008c*/ 	.word	0x00000020


	//----- nvinfo : EIATTR_MIN_STACK_SIZE
	.align		4
.L_24:
        /*0090*/ 	.byte	0x04, 0x12
        /*0092*/ 	.short	(.L_26 - .L_25)
	.align		4
.L_25:
        /*0094*/ 	.word	index@(_Z12likely_spillPfi)
        /*0098*/ 	.word	0x00000000


	//----- nvinfo : EIATTR_MIN_STACK_SIZE
	.align		4
.L_26:
        /*009c*/ 	.byte	0x04, 0x12
        /*009e*/ 	.short	(.L_28 - .L_27)
	.align		4
.L_27:
        /*00a0*/ 	.word	index@(_Z8no_spillPfi)
        /*00a4*/ 	.word	0x00000000
.L_28:


//--------------------- .nv.compat                --------------------------
	.section	.nv.compat,"",@"SHT_CUDA_COMPAT_INFO"
	.align	4
        /*0000*/ 	.byte	0x02, 0x09, 0x00, 0x00, 0x02, 0x02, 0x01, 0x00, 0x02, 0x05, 0x05, 0x00, 0x03, 0x07, 0x01, 0x01
        /*0010*/ 	.byte	0x02, 0x03, 0x00, 0x00, 0x02, 0x06, 0x01, 0x00, 0x04, 0x0b, 0x08, 0x00, 0x01, 0x00, 0x00, 0x00
        /*0020*/ 	.byte	0x00, 0x00, 0x00, 0x00


//--------------------- .nv.info._Z15reuse_variablesPfi --------------------------
	.section	.nv.info._Z15reuse_variablesPfi,"",@"SHT_CUDA_INFO"
	.sectionflags	@""
	.align	4


	//----- nvinfo : EIATTR_CUDA_API_VERSION
	.align		4
        /*0000*/ 	.byte	0x04, 0x37
        /*0002*/ 	.short	(.L_30 - .L_29)
.L_29:
        /*0004*/ 	.word	0x00000082


	//----- nvinfo : EIATTR_KPARAM_INFO
	.align		4
.L_30:
        /*0008*/ 	.byte	0x04, 0x17
        /*000a*/ 	.short	(.L_32 - .L_31)
.L_31:
        /*000c*/ 	.word	0x00000000
        /*0010*/ 	.short	0x0001
        /*0012*/ 	.short	0x0008
        /*0014*/ 	.byte	0x00, 0xf0, 0x11, 0x00


	//----- nvinfo : EIATTR_KPARAM_INFO
	.align		4
.L_32:
        /*0018*/ 	.byte	0x04, 0x17
        /*001a*/ 	.short	(.L_34 - .L_33)
.L_33:
        /*001c*/ 	.word	0x00000000
        /*0020*/ 	.short	0x0000
        /*0022*/ 	.short	0x0000
        /*0024*/ 	.byte	0x00, 0xf5, 0x21, 0x00


	//----- nvinfo : EIATTR_SPARSE_MMA_MASK
	.align		4
.L_34:
        /*0028*/ 	.byte	0x03, 0x50
        /*002a*/ 	.short	0x0000


	//----- nvinfo : EIATTR_MAXREG_COUNT
	.align		4
        /*002c*/ 	.byte	0x03, 0x1b
        /*002e*/ 	.short	0x00ff


	//----- nvinfo : EIATTR_MERCURY_ISA_VERSION
	.align		4
        /*0030*/ 	.byte	0x03, 0x5f
        /*0032*/ 	.short	0x0101


	//----- nvinfo : EIATTR_VRC_CTA_INIT_COUNT
	.align		4
        /*0034*/ 	.byte	0x02, 0x4a
	.zero		1
	.zero		1


	//----- nvinfo : EIATTR_EXIT_INSTR_OFFSETS
	.align		4
        /*0038*/ 	.byte	0x04, 0x1c
        /*003a*/ 	.short	(.L_36 - .L_35)


	//   ....[0]....
.L_35:
        /*003c*/ 	.word	0x00000070


	//   ....[1]....
        /*0040*/ 	.word	0x00001b10


	//----- nvinfo : EIATTR_CRS_STACK_SIZE
	.align		4
.L_36:
        /*0044*/ 	.byte	0x04, 0x1e
        /*0046*/ 	.short	(.L_38 - .L_37)
.L_37:
        /*0048*/ 	.word	0x00000000


	//----- nvinfo : EIATTR_CBANK_PARAM_SIZE
	.align		4
.L_38:
        /*004c*/ 	.byte	0x03, 0x19
        /*004e*/ 	.short	0x000c


	//----- nvinfo : EIATTR_PARAM_CBANK
	.align		4
        /*0050*/ 	.byte	0x04, 0x0a
        /*0052*/ 	.short	(.L_40 - .L_39)
	.align		4
.L_39:
        /*0054*/ 	.word	index@(.nv.constant0._Z15reuse_variablesPfi)
        /*0058*/ 	.short	0x0380
        /*005a*/ 	.short	0x000c


	//----- nvinfo : EIATTR_SW_WAR
	.align		4
.L_40:
        /*005c*/ 	.byte	0x04, 0x36
        /*005e*/ 	.short	(.L_42 - .L_41)
.L_41:
        /*0060*/ 	.word	0x00000008
.L_42:


//--------------------- .nv.info._Z14many_variablesPfi --------------------------
	.section	.nv.info._Z14many_variablesPfi,"",@"SHT_CUDA_INFO"
	.sectionflags	@""
	.align	4


	//----- nvinfo : EIATTR_CUDA_API_VERSION
	.align		4
        /*0000*/ 	.byte	0x04, 0x37
        /*0002*/ 	.short	(.L_44 - .L_43)
.L_43:
        /*0004*/ 	.word	0x00000082


	//----- nvinfo : EIATTR_KPARAM_INFO
	.align		4
.L_44:
        /*0008*/ 	.byte	0x04, 0x17
        /*000a*/ 	.short	(.L_46 - .L_45)
.L_45:
        /*000c*/ 	.word	0x00000000
        /*0010*/ 	.short	0x0001
        /*0012*/ 	.short	0x0008
        /*0014*/ 	.byte	0x00, 0xf0, 0x11, 0x00


	//----- nvinfo : EIATTR_KPARAM_INFO
	.align		4
.L_46:
        /*0018*/ 	.byte	0x04, 0x17
        /*001a*/ 	.short	(.L_48 - .L_47)
.L_47:
        /*001c*/ 	.word	0x00000000
        /*0020*/ 	.short	0x0000
        /*0022*/ 	.short	0x0000
        /*0024*/ 	.byte	0x00, 0xf5, 0x21, 0x00


	//----- nvinfo : EIATTR_SPARSE_MMA_MASK
	.align		4
.L_48:
        /*0028*/ 	.byte	0x03, 0x50
        /*002a*/ 	.short	0x0000


	//----- nvinfo : EIATTR_MAXREG_COUNT
	.align		4
        /*002c*/ 	.byte	0x03, 0x1b
        /*002e*/ 	.short	0x00ff


	//----- nvinfo : EIATTR_MERCURY_ISA_VERSION
	.align		4
        /*0030*/ 	.byte	0x03, 0x5f
        /*0032*/ 	.short	0x0101


	//----- nvinfo : EIATTR_VRC_CTA_INIT_COUNT
	.align		4
        /*0034*/ 	.byte	0x02, 0x4a
	.zero		1
	.zero		1


	//----- nvinfo : EIATTR_EXIT_INSTR_OFFSETS
	.align		4
        /*0038*/ 	.byte	0x04, 0x1c
        /*003a*/ 	.short	(.L_50 - .L_49)


	//   ....[0]....
.L_49:
        /*003c*/ 	.word	0x00000080


	//   ....[1]....
        /*0040*/ 	.word	0x00002350


	//----- nvinfo : EIATTR_CRS_STACK_SIZE
	.align		4
.L_50:
        /*0044*/ 	.byte	0x04, 0x1e
        /*0046*/ 	.short	(.L_52 - .L_51)
.L_51:
        /*0048*/ 	.word	0x00000000


	//----- nvinfo : EIATTR_CBANK_PARAM_SIZE
	.align		4
.L_52:
        /*004c*/ 	.byte	0x03, 0x19
        /*004e*/ 	.short	0x000c


	//----- nvinfo : EIATTR_PARAM_CBANK
	.align		4
        /*0050*/ 	.byte	0x04, 0x0a
        /*0052*/ 	.short	(.L_54 - .L_53)
	.align		4
.L_53:
        /*0054*/ 	.word	index@(.nv.constant0._Z14many_variablesPfi)
        /*0058*/ 	.short	0x0380
        /*005a*/ 	.short	0x000c


	//----- nvinfo : EIATTR_SW_WAR
	.align		4
.L_54:
        /*005c*/ 	.byte	0x04, 0x36
        /*005e*/ 	.short	(.L_56 - .L_55)
.L_55:
        /*0060*/ 	.word	0x00000008
.L_56:


//--------------------- .nv.info._Z12likely_spillPfi --------------------------
	.section	.nv.info._Z12likely_spillPfi,"",@"SHT_CUDA_INFO"
	.sectionflags	@""
	.align	4


	//----- nvinfo : EIATTR_CUDA_API_VERSION
	.align		4
        /*0000*/ 	.byte	0x04, 0x37
        /*0002*/ 	.short	(.L_58 - .L_57)
.L_57:
        /*0004*/ 	.word	0x00000082


	//----- nvinfo : EIATTR_KPARAM_INFO
	.align		4
.L_58:
        /*0008*/ 	.byte	0x04, 0x17
        /*000a*/ 	.short	(.L_60 - .L_59)
.L_59:
        /*000c*/ 	.word	0x00000000
        /*0010*/ 	.short	0x0001
        /*0012*/ 	.short	0x0008
        /*0014*/ 	.byte	0x00, 0xf0, 0x11, 0x00


	//----- nvinfo : EIATTR_KPARAM_INFO
	.align		4
.L_60:
        /*0018*/ 	.byte	0x04, 0x17
        /*001a*/ 	.short	(.L_62 - .L_61)
.L_61:
        /*001c*/ 	.word	0x00000000
        /*0020*/ 	.short	0x0000
        /*0022*/ 	.short	0x0000
        /*0024*/ 	.byte	0x00, 0xf5, 0x21, 0x00


	//----- nvinfo : EIATTR_SPARSE_MMA_MASK
	.align		4
.L_62:
        /*0028*/ 	.byte	0x03, 0x50
        /*002a*/ 	.short	0x0000


	//----- nvinfo : EIATTR_MAXREG_COUNT
	.align		4
        /*002c*/ 	.byte	0x03, 0x1b
        /*002e*/ 	.short	0x00ff


	//----- nvinfo : EIATTR_MERCURY_ISA_VERSION
	.align		4
        /*0030*/ 	.byte	0x03, 0x5f
        /*0032*/ 	.short	0x0101


	//----- nvinfo : EIATTR_VRC_CTA_INIT_COUNT
	.align		4
        /*0034*/ 	.byte	0x02, 0x4a
	.zero		1
	.zero		1


	//----- nvinfo : EIATTR_EXIT_INSTR_OFFSETS
	.align		4
        /*0038*/ 	.byte	0x04, 0x1c
        /*003a*/ 	.short	(.L_64 - .L_63)


	//   ....[0]....
.L_63:
        /*003c*/ 	.word	0x00000070


	//   ....[1]....
        /*0040*/ 	.word	0x000008d0


	//----- nvinfo : EIATTR_CBANK_PARAM_SIZE
	.align		4
.L_64:
        /*0044*/ 	.byte	0x03, 0x19
        /*0046*/ 	.short	0x000c


	//----- nvinfo : EIATTR_PARAM_CBANK
	.align		4
        /*0048*/ 	.byte	0x04, 0x0a
        /*004a*/ 	.short	(.L_66 - .L_65)
	.align		4
.L_65:
        /*004c*/ 	.word	index@(.nv.constant0._Z12likely_spillPfi)
        /*0050*/ 	.short	0x0380
        /*0052*/ 	.short	0x000c


	//----- nvinfo : EIATTR_SW_WAR
	.align		4
.L_66:
        /*0054*/ 	.byte	0x04, 0x36
        /*0056*/ 	.short	(.L_68 - .L_67)
.L_67:
        /*0058*/ 	.word	0x00000008
.L_68:


//--------------------- .nv.info._Z8no_spillPfi   --------------------------
	.section	.nv.info._Z8no_spillPfi,"",@"SHT_CUDA_INFO"
	.sectionflags	@""
	.align	4


	//----- nvinfo : EIATTR_CUDA_API_VERSION
	.align		4
        /*0000*/ 	.byte	0x04, 0x37
        /*0002*/ 	.short	(.L_70 - .L_69)
.L_69:
        /*0004*/ 	.word	0x00000082


	//----- nvinfo : EIATTR_KPARAM_INFO
	.align		4
.L_70:
        /*0008*/ 	.byte	0x04, 0x17
        /*000a*/ 	.short	(.L_72 - .L_71)
.L_71:
        /*000c*/ 	.word	0x00000000
        /*0010*/ 	.short	0x0001
        /*0012*/ 	.short	0x0008
        /*0014*/ 	.byte	0x00, 0xf0, 0x11, 0x00


	//----- nvinfo : EIATTR_KPARAM_INFO
	.align		4
.L_72:
        /*0018*/ 	.byte	0x04, 0x17
        /*001a*/ 	.short	(.L_74 - .L_73)
.L_73:
        /*001c*/ 	.word	0x00000000
        /*0020*/ 	.short	0x0000
        /*0022*/ 	.short	0x0000
        /*0024*/ 	.byte	0x00, 0xf5, 0x21, 0x00


	//----- nvinfo : EIATTR_SPARSE_MMA_MASK
	.align		4
.L_74:
        /*0028*/ 	.byte	0x03, 0x50
        /*002a*/ 	.short	0x0000


	//----- nvinfo : EIATTR_MAXREG_COUNT
	.align		4
        /*002c*/ 	.byte	0x03, 0x1b
        /*002e*/ 	.short	0x00ff


	//----- nvinfo : EIATTR_MERCURY_ISA_VERSION
	.align		4
        /*0030*/ 	.byte	0x03, 0x5f
        /*0032*/ 	.short	0x0101


	//----- nvinfo : EIATTR_VRC_CTA_INIT_COUNT
	.align		4
        /*0034*/ 	.byte	0x02, 0x4a
	.zero		1
	.zero		1


	//----- nvinfo : EIATTR_EXIT_INSTR_OFFSETS
	.align		4
        /*0038*/ 	.byte	0x04, 0x1c
        /*003a*/ 	.short	(.L_76 - .L_75)


	//   ....[0]....
.L_75:
        /*003c*/ 	.word	0x00000070


	//   ....[1]....
        /*0040*/ 	.word	0x00001050


	//----- nvinfo : EIATTR_CRS_STACK_SIZE
	.align		4
.L_76:
        /*0044*/ 	.byte	0x04, 0x1e
        /*0046*/ 	.short	(.L_78 - .L_77)
.L_77:
        /*0048*/ 	.word	0x00000000


	//----- nvinfo : EIATTR_CBANK_PARAM_SIZE
	.align		4
.L_78:
        /*004c*/ 	.byte	0x03, 0x19
        /*004e*/ 	.short	0x000c


	//----- nvinfo : EIATTR_PARAM_CBANK
	.align		4
        /*0050*/ 	.byte	0x04, 0x0a
        /*0052*/ 	.short	(.L_80 - .L_79)
	.align		4
.L_79:
        /*0054*/ 	.word	index@(.nv.constant0._Z8no_spillPfi)
        /*0058*/ 	.short	0x0380
        /*005a*/ 	.short	0x000c


	//----- nvinfo : EIATTR_SW_WAR
	.align		4
.L_80:
        /*005c*/ 	.byte	0x04, 0x36
        /*005e*/ 	.short	(.L_82 - .L_81)
.L_81:
        /*0060*/ 	.word	0x00000008
.L_82:


//--------------------- .nv.callgraph             --------------------------
	.section	.nv.callgraph,"",@"SHT_CUDA_CALLGRAPH"
	.align	4
	.sectionentsize	8
	.align		4
        /*0000*/ 	.word	0x00000000
	.align		4
        /*0004*/ 	.word	0xffffffff
	.align		4
        /*0008*/ 	.word	0x00000000
	.align		4
        /*000c*/ 	.word	0xfffffffe
	.align		4
        /*0010*/ 	.word	0x00000000
	.align		4
        /*0014*/ 	.word	0xfffffffd
	.align		4
        /*0018*/ 	.word	0x00000000
	.align		4
        /*001c*/ 	.word	0xfffffffc


//--------------------- .nv.constant4             --------------------------
	.section	.nv.constant4,"a",@progbits
	.align	8
	.align		8
.nv.constant4:
        /*0000*/ 	.dword	__cudart_i2opi_f


//--------------------- .text._Z15reuse_variablesPfi --------------------------
	.section	.text._Z15reuse_variablesPfi,"ax",@progbits
	.align	128
        .global         _Z15reuse_variablesPfi
        .type           _Z15reuse_variablesPfi,@function
        .size           _Z15reuse_variablesPfi,(.L_x_55 - _Z15reuse_variablesPfi)
        .other          _Z15reuse_variablesPfi,@"STO_CUDA_ENTRY STV_DEFAULT"
_Z15reuse_variablesPfi:
.text._Z15reuse_variablesPfi:
[----:B------:R-:W-:Y:S01]  /*0000*/  LDC R1, c[0x0][0x37c] ;  /* 0x0000df00ff017b82 */ /* 0x000fe20000000800 */
[----:B------:R-:W0:Y:S07]  /*0010*/  S2R R0, SR_TID.X ;  /* 0x0000000000007919 */ /* 0x000e2e0000002100 */
[----:B------:R-:W0:Y:S01]  /*0020*/  S2UR UR4, SR_CTAID.X ;  /* 0x00000000000479c3 */ /* 0x000e220000002500 */
[----:B------:R-:W1:Y:S07]  /*0030*/  LDCU UR5, c[0x0][0x388] ;  /* 0x00007100ff0577ac */ /* 0x000e6e0008000800 */
[----:B------:R-:W0:Y:S02]  /*0040*/  LDC R5, c[0x0][0x360] ;  /* 0x0000d800ff057b82 */ /* 0x000e240000000800 */
[----:B0-----:R-:W-:-:S05]  /*0050*/  IMAD R5, R5, UR4, R0 ;  /* 0x0000000405057c24 */ /* 0x001fca000f8e0200 */
[----:B-1----:R-:W-:-:S13]  /*0060*/  ISETP.GE.AND P0, PT, R5, UR5, PT ;  /* 0x0000000505007c0c */ /* 0x002fda000bf06270 */
[----:B------:R-:W-:Y:S05]  /*0070*/  @P0 EXIT ;  /* 0x000000000000094d */ /* 0x000fea0003800000 */
[----:B------:R-:W0:Y:S01]  /*0080*/  LDC.64 R2, c[0x0][0x380] ;  /* 0x0000e000ff027b82 */ /* 0x000e220000000a00 */
[----:B------:R-:W1:Y:S01]  /*0090*/  LDCU.64 UR6, c[0x0][0x358] ;  /* 0x00006b00ff0677ac */ /* 0x000e620008000a00 */
[----:B0-----:R-:W-:-:S05]  /*00a0*/  IMAD.WIDE R2, R5, 0x4, R2 ;  /* 0x0000000405027825 */ /* 0x001fca00078e0202 */
[----:B-1----:R-:W2:Y:S01]  /*00b0*/  LDG.E R0, desc[UR6][R2.64] ;  /* 0x0000000602007981 */ /* 0x002ea2000c1e1900 */
[----:B------:R-:W-:Y:S01]  /*00c0*/  BSSY.RECONVERGENT B0, `(.L_x_0) ;  /* 0x0000069000007945 */ /* 0x000fe20003800200 */
[C---:B--2---:R-:W-:Y:S01]  /*00d0*/  FMUL R4, R0.reuse, 0.63661974668502807617 ;  /* 0x3f22f98300047820 */ /* 0x044fe20000400000 */
[----:B------:R-:W-:-:S03]  /*00e0*/  FSETP.GE.AND P0, PT, |R0|, 105615, PT ;  /* 0x47ce47800000780b */ /* 0x000fc60003f06200 */
[----:B------:R-:W0:Y:S02]  /*00f0*/  F2I.NTZ R15, R4 ;  /* 0x00000004000f7305 */ /* 0x000e240000203100 */
[----:B0-----:R-:W-:-:S05]  /*0100*/  I2FP.F32.S32 R5, R15 ;  /* 0x0000000f00057245 */ /* 0x001fca0000201400 */
[----:B------:R-:W-:-:S04]  /*0110*/  FFMA R6, R5, -1.5707962512969970703, R0 ;  /* 0xbfc90fda05067823 */ /* 0x000fc80000000000 */
[----:B------:R-:W-:-:S04]  /*0120*/  FFMA R6, R5, -7.5497894158615963534e-08, R6 ;  /* 0xb3a2216805067823 */ /* 0x000fc80000000006 */
[----:B------:R-:W-:Y:S01]  /*0130*/  FFMA R8, R5, -5.3903029534742383927e-15, R6 ;  /* 0xa7c234c505087823 */ /* 0x000fe20000000006 */
[----:B------:R-:W-:Y:S06]  /*0140*/  @!P0 BRA `(.L_x_1) ;  /* 0x0000000400808947 */ /* 0x000fec0003800000 */
[----:B------:R-:W-:-:S13]  /*0150*/  FSETP.NEU.AND P0, PT, |R0|, +INF , PT ;  /* 0x7f8000000000780b */ /* 0x000fda0003f0d200 */
[----:B------:R-:W-:Y:S01]  /*0160*/  @!P0 FMUL R8, RZ, R0 ;  /* 0x00000000ff088220 */ /* 0x000fe20000400000 */
[----:B------:R-:W-:Y:S01]  /*0170*/  @!P0 IMAD.MOV.U32 R15, RZ, RZ, RZ ;  /* 0x000000ffff0f8224 */ /* 0x000fe200078e00ff */
[----:B------:R-:W-:Y:S06]  /*0180*/  @!P0 BRA `(.L_x_1) ;  /* 0x0000000400708947 */ /* 0x000fec0003800000 */
[----:B------:R-:W-:Y:S02]  /*0190*/  IMAD.SHL.U32 R4, R0, 0x100, RZ ;  /* 0x0000010000047824 */ /* 0x000fe400078e00ff */
[----:B------:R-:W-:Y:S02]  /*01a0*/  HFMA2 R16, -RZ, RZ, 0, 0 ;  /* 0x00000000ff107431 */ /* 0x000fe400000001ff */
[----:B------:R-:W-:Y:S01]  /*01b0*/  IMAD.MOV.U32 R5, RZ, RZ, RZ ;  /* 0x000000ffff057224 */ /* 0x000fe200078e00ff */
[----:B------:R-:W0:Y:S01]  /*01c0*/  LDCU.64 UR8, c[0x4][URZ] ;  /* 0x01000000ff0877ac */ /* 0x000e220008000a00 */
[----:B------:R-:W-:Y:S01]  /*01d0*/  LOP3.LUT R15, R4, 0x80000000, RZ, 0xfc, !PT ;  /* 0x80000000040f7812 */ /* 0x000fe200078efcff */
[----:B------:R-:W-:Y:S01]  /*01e0*/  UMOV UR5, URZ ;  /* 0x000000ff00057c82 */ /* 0x000fe20008000000 */
[----:B------:R-:W-:-:S05]  /*01f0*/  UMOV UR4, URZ ;  /* 0x000000ff00047c82 */ /* 0x000fca0008000000 */
.L_x_2:
[----:B0-----:R-:W-:Y:S02]  /*0200*/  IMAD.U32 R8, RZ, RZ, UR8 ;  /* 0x00000008ff087e24 */ /* 0x001fe4000f8e00ff */
[----:B------:R-:W-:-:S05]  /*0210*/  IMAD.U32 R9, RZ, RZ, UR9 ;  /* 0x00000009ff097e24 */ /* 0x000fca000f8e00ff */
[----:B------:R-:W2:Y:S01]  /*0220*/  LDG.E.CONSTANT R6, desc[UR6][R8.64] ;  /* 0x0000000608067981 */ /* 0x000ea2000c1e9900 */
[----:B------:R-:W-:Y:S01]  /*0230*/  UIADD3 UR4, UPT, UPT, UR4, 0x1, URZ ;  /* 0x0000000104047890 */ /* 0x000fe2000fffe0ff */
[C---:B------:R-:W-:Y:S01]  /*0240*/  ISETP.EQ.AND P0, PT, R16.reuse, RZ, PT ;  /* 0x000000ff1000720c */ /* 0x040fe20003f02270 */
[----:B------:R-:W-:Y:S01]  /*0250*/  UIADD3 UR8, UP1, UPT, UR8, 0x4, URZ ;  /* 0x0000000408087890 */ /* 0x000fe2000ff3e0ff */
[C---:B------:R-:W-:Y:S01]  /*0260*/  ISETP.EQ.AND P1, PT, R16.reuse, 0x4, PT ;  /* 0x000000041000780c */ /* 0x040fe20003f22270 */
[----:B------:R-:W-:Y:S01]  /*0270*/  UISETP.NE.AND UP0, UPT, UR4, 0x6, UPT ;  /* 0x000000060400788c */ /* 0x000fe2000bf05270 */
[C---:B------:R-:W-:Y:S01]  /*0280*/  ISETP.EQ.AND P2, PT, R16.reuse, 0x8, PT ;  /* 0x000000081000780c */ /* 0x040fe20003f42270 */
[----:B------:R-:W-:Y:S01]  /*0290*/  UIADD3.X UR9, UPT, UPT, URZ, UR9, URZ, UP1, !UPT ;  /* 0x00000009ff097290 */ /* 0x000fe20008ffe4ff */
[C---:B------:R-:W-:Y:S02]  /*02a0*/  ISETP.EQ.AND P3, PT, R16.reuse, 0xc, PT ;  /* 0x0000000c1000780c */ /* 0x040fe40003f62270 */
[----:B------:R-:W-:-:S02]  /*02b0*/  ISETP.EQ.AND P4, PT, R16, 0x10, PT ;  /* 0x000000101000780c */ /* 0x000fc40003f82270 */
[C---:B------:R-:W-:Y:S01]  /*02c0*/  ISETP.EQ.AND P5, PT, R16.reuse, 0x14, PT ;  /* 0x000000141000780c */ /* 0x040fe20003fa2270 */
[----:B------:R-:W-:Y:S02]  /*02d0*/  VIADD R16, R16, 0x4 ;  /* 0x0000000410107836 */ /* 0x000fe40000000000 */
[----:B--2---:R-:W-:-:S03]  /*02e0*/  IMAD.WIDE.U32 R6, R6, R15, RZ ;  /* 0x0000000f06067225 */ /* 0x004fc600078e00ff */
[----:B------:R-:W-:-:S04]  /*02f0*/  IADD3 R6, P6, PT, R6, R5, RZ ;  /* 0x0000000506067210 */ /* 0x000fc80007fde0ff */
[----:B------:R-:W-:Y:S01]  /*0300*/  IADD3.X R5, PT, PT, R7, UR5, RZ, P6, !PT ;  /* 0x0000000507057c10 */ /* 0x000fe2000b7fe4ff */
[--C-:B------:R-:W-:Y:S01]  /*0310*/  @P0 IMAD.MOV.U32 R4, RZ, RZ, R6.reuse ;  /* 0x000000ffff040224 */ /* 0x100fe200078e0006 */
[-C--:B------:R-:W-:Y:S01]  /*0320*/  @P1 MOV R10, R6.reuse ;  /* 0x00000006000a1202 */ /* 0x080fe20000000f00 */
[--C-:B------:R-:W-:Y:S01]  /*0330*/  @P2 IMAD.MOV.U32 R11, RZ, RZ, R6.reuse ;  /* 0x000000ffff0b2224 */ /* 0x100fe200078e0006 */
[----:B------:R-:W-:Y:S01]  /*0340*/  @P5 MOV R14, R6 ;  /* 0x00000006000e5202 */ /* 0x000fe20000000f00 */
[--C-:B------:R-:W-:Y:S02]  /*0350*/  @P3 IMAD.MOV.U32 R12, RZ, RZ, R6.reuse ;  /* 0x000000ffff0c3224 */ /* 0x100fe400078e0006 */
[----:B------:R-:W-:Y:S01]  /*0360*/  @P4 IMAD.MOV.U32 R13, RZ, RZ, R6 ;  /* 0x000000ffff0d4224 */ /* 0x000fe200078e0006 */
[----:B------:R-:W-:Y:S06]  /*0370*/  BRA.U UP0, `(.L_x_2) ;  /* 0xfffffffd00a07547 */ /* 0x000fec000b83ffff */
[----:B------:R-:W-:Y:S01]  /*0380*/  SHF.R.U32.HI R6, RZ, 0x17, R0 ;  /* 0x00000017ff067819 */ /* 0x000fe20000011600 */
[----:B------:R-:W-:Y:S03]  /*0390*/  BSSY.RECONVERGENT B1, `(.L_x_3) ;  /* 0x0000029000017945 */ /* 0x000fe60003800200 */
[C---:B------:R-:W-:Y:S02]  /*03a0*/  LOP3.LUT R7, R6.reuse, 0xe0, RZ, 0xc0, !PT ;  /* 0x000000e006077812 */ /* 0x040fe400078ec0ff */
[----:B------:R-:W-:-:S03]  /*03b0*/  LOP3.LUT P6, RZ, R6, 0x1f, RZ, 0xc0, !PT ;  /* 0x0000001f06ff7812 */ /* 0x000fc600078cc0ff */
[----:B------:R-:W-:-:S05]  /*03c0*/  VIADD R7, R7, 0xffffff80 ;  /* 0xffffff8007077836 */ /* 0x000fca0000000000 */
[----:B------:R-:W-:-:S05]  /*03d0*/  SHF.R.U32.HI R7, RZ, 0x5, R7 ;  /* 0x00000005ff077819 */ /* 0x000fca0000011607 */
[----:B------:R-:W-:-:S05]  /*03e0*/  IMAD.U32 R9, R7, -0x4, RZ ;  /* 0xfffffffc07097824 */ /* 0x000fca00078e00ff */
[C---:B------:R-:W-:Y:S02]  /*03f0*/  ISETP.EQ.AND P3, PT, R9.reuse, -0x18, PT ;  /* 0xffffffe80900780c */ /* 0x040fe40003f62270 */
[C---:B------:R-:W-:Y:S02]  /*0400*/  ISETP.EQ.AND P4, PT, R9.reuse, -0x14, PT ;  /* 0xffffffec0900780c */ /* 0x040fe40003f82270 */
[C---:B------:R-:W-:Y:S02]  /*0410*/  ISETP.EQ.AND P2, PT, R9.reuse, -0x10, PT ;  /* 0xfffffff00900780c */ /* 0x040fe40003f42270 */
[C---:B------:R-:W-:Y:S02]  /*0420*/  ISETP.EQ.AND P1, PT, R9.reuse, -0xc, PT ;  /* 0xfffffff40900780c */ /* 0x040fe40003f22270 */
[C---:B------:R-:W-:Y:S02]  /*0430*/  ISETP.EQ.AND P0, PT, R9.reuse, -0x8, PT ;  /* 0xfffffff80900780c */ /* 0x040fe40003f02270 */
[----:B------:R-:W-:-:S03]  /*0440*/  ISETP.EQ.AND P5, PT, R9, RZ, PT ;  /* 0x000000ff0900720c */ /* 0x000fc60003fa2270 */
[----:B------:R-:W-:Y:S02]  /*0450*/  @P3 MOV R7, R4 ;  /* 0x0000000400073202 */ /* 0x000fe40000000f00 */
[C---:B------:R-:W-:Y:S01]  /*0460*/  ISETP.EQ.AND P3, PT, R9.reuse, -0x4, PT ;  /* 0xfffffffc0900780c */ /* 0x040fe20003f62270 */
[----:B------:R-:W-:Y:S02]  /*0470*/  @P4 IMAD.MOV.U32 R8, RZ, RZ, R4 ;  /* 0x000000ffff084224 */ /* 0x000fe400078e0004 */
[--C-:B------:R-:W-:Y:S01]  /*0480*/  @P4 IMAD.MOV.U32 R7, RZ, RZ, R10.reuse ;  /* 0x000000ffff074224 */ /* 0x100fe200078e000a */
[----:B------:R-:W-:Y:S01]  /*0490*/  ISETP.EQ.AND P4, PT, R9, 0x4, PT ;  /* 0x000000040900780c */ /* 0x000fe20003f82270 */
[----:B------:R-:W-:Y:S01]  /*04a0*/  @P2 IMAD.MOV.U32 R8, RZ, RZ, R10 ;  /* 0x000000ffff082224 */ /* 0x000fe200078e000a */
[----:B------:R-:W-:Y:S01]  /*04b0*/  @P2 MOV R7, R11 ;  /* 0x0000000b00072202 */ /* 0x000fe20000000f00 */
[----:B------:R-:W-:Y:S01]  /*04c0*/  @P1 IMAD.MOV.U32 R7, RZ, RZ, R12 ;  /* 0x000000ffff071224 */ /* 0x000fe200078e000c */
[----:B------:R-:W-:Y:S01]  /*04d0*/  @P0 MOV R7, R13 ;  /* 0x0000000d00070202 */ /* 0x000fe20000000f00 */
[----:B------:R-:W-:-:S02]  /*04e0*/  @P1 IMAD.MOV.U32 R8, RZ, RZ, R11 ;  /* 0x000000ffff081224 */ /* 0x000fc400078e000b */
[----:B------:R-:W-:Y:S02]  /*04f0*/  @P0 IMAD.MOV.U32 R8, RZ, RZ, R12 ;  /* 0x000000ffff080224 */ /* 0x000fe400078e000c */
[--C-:B------:R-:W-:Y:S01]  /*0500*/  @P3 IMAD.MOV.U32 R7, RZ, RZ, R14.reuse ;  /* 0x000000ffff073224 */ /* 0x100fe200078e000e */
[----:B------:R-:W-:Y:S01]  /*0510*/  @P5 MOV R7, R5 ;  /* 0x0000000500075202 */ /* 0x000fe20000000f00 */
[----:B------:R-:W-:Y:S02]  /*0520*/  @P3 IMAD.MOV.U32 R8, RZ, RZ, R13 ;  /* 0x000000ffff083224 */ /* 0x000fe400078e000d */
[----:B------:R-:W-:Y:S02]  /*0530*/  @P5 IMAD.MOV.U32 R8, RZ, RZ, R14 ;  /* 0x000000ffff085224 */ /* 0x000fe400078e000e */
[----:B------:R-:W-:Y:S02]  /*0540*/  @P4 IMAD.MOV.U32 R8, RZ, RZ, R5 ;  /* 0x000000ffff084224 */ /* 0x000fe400078e0005 */
[----:B------:R-:W-:Y:S01]  /*0550*/  IMAD.MOV.U32 R15, RZ, RZ, R7 ;  /* 0x000000ffff0f7224 */ /* 0x000fe200078e0007 */
[----:B------:R-:W-:Y:S06]  /*0560*/  @!P6 BRA `(.L_x_4) ;  /* 0x00000000002ce947 */ /* 0x000fec0003800000 */
[----:B------:R-:W-:Y:S01]  /*0570*/  @P2 IMAD.MOV.U32 R7, RZ, RZ, R4 ;  /* 0x000000ffff072224 */ /* 0x000fe200078e0004 */
[----:B------:R-:W-:Y:S01]  /*0580*/  @P1 MOV R7, R10 ;  /* 0x0000000a00071202 */ /* 0x000fe20000000f00 */
[----:B------:R-:W-:Y:S01]  /*0590*/  @P0 IMAD.MOV.U32 R7, RZ, RZ, R11 ;  /* 0x000000ffff070224 */ /* 0x000fe200078e000b */
[----:B------:R-:W-:Y:S01]  /*05a0*/  ISETP.EQ.AND P0, PT, R9, 0x8, PT ;  /* 0x000000080900780c */ /* 0x000fe20003f02270 */
[----:B------:R-:W-:Y:S01]  /*05b0*/  @P3 IMAD.MOV.U32 R7, RZ, RZ, R12 ;  /* 0x000000ffff073224 */ /* 0x000fe200078e000c */
[----:B------:R-:W-:Y:S01]  /*05c0*/  LOP3.LUT R6, R6, 0x1f, RZ, 0xc0, !PT ;  /* 0x0000001f06067812 */ /* 0x000fe200078ec0ff */
[----:B------:R-:W-:Y:S01]  /*05d0*/  @P5 IMAD.MOV.U32 R7, RZ, RZ, R13 ;  /* 0x000000ffff075224 */ /* 0x000fe200078e000d */
[----:B------:R-:W-:Y:S02]  /*05e0*/  @P4 MOV R7, R14 ;  /* 0x0000000e00074202 */ /* 0x000fe40000000f00 */
[----:B------:R-:W-:-:S07]  /*05f0*/  SHF.L.W.U32.HI R15, R8, R6, R15 ;  /* 0x00000006080f7219 */ /* 0x000fce0000010e0f */
[----:B------:R-:W-:-:S05]  /*0600*/  @P0 IMAD.MOV.U32 R7, RZ, RZ, R5 ;  /* 0x000000ffff070224 */ /* 0x000fca00078e0005 */
[----:B------:R-:W-:-:S07]  /*0610*/  SHF.L.W.U32.HI R8, R7, R6, R8 ;  /* 0x0000000607087219 */ /* 0x000fce0000010e08 */
.L_x_4:
[----:B------:R-:W-:Y:S05]  /*0620*/  BSYNC.RECONVERGENT B1 ;  /* 0x0000000000017941 */ /* 0x000fea0003800200 */
.L_x_3:
[C---:B------:R-:W-:Y:S01]  /*0630*/  SHF.L.W.U32.HI R5, R8.reuse, 0x2, R15 ;  /* 0x0000000208057819 */ /* 0x040fe20000010e0f */
[----:B------:R-:W-:Y:S01]  /*0640*/  IMAD.SHL.U32 R8, R8, 0x4, RZ ;  /* 0x0000000408087824 */ /* 0x000fe200078e00ff */
[----:B------:R-:W-:Y:S01]  /*0650*/  UMOV UR4, 0x54442d19 ;  /* 0x54442d1900047882 */ /* 0x000fe20000000000 */
[----:B------:R-:W-:Y:S01]  /*0660*/  UMOV UR5, 0x3bf921fb ;  /* 0x3bf921fb00057882 */ /* 0x000fe20000000000 */
[----:B------:R-:W-:Y:S02]  /*0670*/  SHF.R.S32.HI R6, RZ, 0x1f, R5 ;  /* 0x0000001fff067819 */ /* 0x000fe40000011405 */
[----:B------:R-:W-:Y:S02]  /*0680*/  SHF.R.U32.HI R15, RZ, 0x1e, R15 ;  /* 0x0000001eff0f7819 */ /* 0x000fe4000001160f */
[C---:B------:R-:W-:Y:S02]  /*0690*/  LOP3.LUT R8, R6.reuse, R8, RZ, 0x3c, !PT ;  /* 0x0000000806087212 */ /* 0x040fe400078e3cff */
[----:B------:R-:W-:-:S02]  /*06a0*/  LOP3.LUT R9, R6, R5, RZ, 0x3c, !PT ;  /* 0x0000000506097212 */ /* 0x000fc400078e3cff */
[----:B------:R-:W-:Y:S02]  /*06b0*/  ISETP.GE.AND P0, PT, R0, RZ, PT ;  /* 0x000000ff0000720c */ /* 0x000fe40003f06270 */
[----:B------:R-:W0:Y:S01]  /*06c0*/  I2F.F64.S64 R6, R8 ;  /* 0x0000000800067312 */ /* 0x000e220000301c00 */
[C---:B------:R-:W-:Y:S02]  /*06d0*/  LOP3.LUT R0, R5.reuse, R0, RZ, 0x3c, !PT ;  /* 0x0000000005007212 */ /* 0x040fe400078e3cff */
[----:B------:R-:W-:Y:S02]  /*06e0*/  LEA.HI R15, R5, R15, RZ, 0x1 ;  /* 0x0000000f050f7211 */ /* 0x000fe400078f08ff */
[----:B------:R-:W-:-:S03]  /*06f0*/  ISETP.GE.AND P1, PT, R0, RZ, PT ;  /* 0x000000ff0000720c */ /* 0x000fc60003f26270 */
[----:B------:R-:W-:-:S05]  /*0700*/  IMAD.MOV R0, RZ, RZ, -R15 ;  /* 0x000000ffff007224 */ /* 0x000fca00078e0a0f */
[----:B------:R-:W-:Y:S01]  /*0710*/  @!P0 MOV R15, R0 ;  /* 0x00000000000f8202 */ /* 0x000fe20000000f00 */
[----:B0-----:R-:W-:-:S10]  /*0720*/  DMUL R6, R6, UR4 ;  /* 0x0000000406067c28 */ /* 0x001fd40008000000 */
[----:B------:R-:W0:Y:S02]  /*0730*/  F2F.F32.F64 R6, R6 ;  /* 0x0000000600067310 */ /* 0x000e240000301000 */
[----:B0-----:R-:W-:-:S07]  /*0740*/  FSEL R8, -R6, R6, !P1 ;  /* 0x0000000606087208 */ /* 0x001fce0004800100 */
.L_x_1:
[----:B------:R-:W-:Y:S05]  /*0750*/  BSYNC.RECONVERGENT B0 ;  /* 0x0000000000007941 */ /* 0x000fea0003800200 */
.L_x_0:
[----:B------:R-:W-:Y:S02]  /*0760*/  IMAD.MOV.U32 R5, RZ, RZ, 0x37cbac00 ;  /* 0x37cbac00ff057424 */ /* 0x000fe400078e00ff */
[----:B------:R-:W-:Y:S01]  /*0770*/  FMUL R6, R8, R8 ;  /* 0x0000000808067220 */ /* 0x000fe20000400000 */
[C---:B------:R-:W-:Y:S01]  /*0780*/  LOP3.LUT R7, R15.reuse, 0x1, RZ, 0xc0, !PT ;  /* 0x000000010f077812 */ /* 0x040fe200078ec0ff */
[----:B------:R-:W-:Y:S01]  /*0790*/  IMAD.MOV.U32 R9, RZ, RZ, 0x3d2aaabb ;  /* 0x3d2aaabbff097424 */ /* 0x000fe200078e00ff */
[----:B------:R-:W-:Y:S01]  /*07a0*/  LOP3.LUT P1, RZ, R15, 0x2, RZ, 0xc0, !PT ;  /* 0x000000020fff7812 */ /* 0x000fe2000782c0ff */
[----:B------:R-:W-:Y:S01]  /*07b0*/  FFMA R0, R6, R5, -0.0013887860113754868507 ;  /* 0xbab607ed06007423 */ /* 0x000fe20000000005 */
[----:B------:R-:W-:Y:S01]  /*07c0*/  ISETP.NE.U32.AND P0, PT, R7, 0x1, PT ;  /* 0x000000010700780c */ /* 0x000fe20003f05070 */
[----:B------:R-:W-:Y:S01]  /*07d0*/  IMAD.MOV.U32 R16, RZ, RZ, 0x3effffff ;  /* 0x3effffffff107424 */ /* 0x000fe200078e00ff */
[----:B------:R-:W-:Y:S02]  /*07e0*/  BSSY.RECONVERGENT B0, `(.L_x_5) ;  /* 0x0000072000007945 */ /* 0x000fe40003800200 */
[----:B------:R-:W-:-:S02]  /*07f0*/  FSEL R7, R0, -0.00019574658654164522886, !P0 ;  /* 0xb94d415300077808 */ /* 0x000fc40004000000 */
[----:B------:R-:W-:Y:S02]  /*0800*/  FSEL R9, R9, 0.0083327032625675201416, !P0 ;  /* 0x3c0885e409097808 */ /* 0x000fe40004000000 */
[----:B------:R-:W-:Y:S02]  /*0810*/  FSEL R0, R8, 1, P0 ;  /* 0x3f80000008007808 */ /* 0x000fe40000000000 */
[----:B------:R-:W-:Y:S01]  /*0820*/  FSEL R8, -R16, -0.16666662693023681641, !P0 ;  /* 0xbe2aaaa810087808 */ /* 0x000fe20004000100 */
[C---:B------:R-:W-:Y:S02]  /*0830*/  FFMA R9, R6.reuse, R7, R9 ;  /* 0x0000000706097223 */ /* 0x040fe40000000009 */
[C---:B------:R-:W-:Y:S02]  /*0840*/  FFMA R7, R6.reuse, R0, RZ ;  /* 0x0000000006077223 */ /* 0x040fe400000000ff */
[----:B------:R-:W-:-:S04]  /*0850*/  FFMA R6, R6, R9, R8 ;  /* 0x0000000906067223 */ /* 0x000fc80000000008 */
[----:B------:R-:W-:-:S04]  /*0860*/  FFMA R6, R7, R6, R0 ;  /* 0x0000000607067223 */ /* 0x000fc80000000000 */
[----:B------:R-:W-:-:S04]  /*0870*/  @P1 FADD R6, RZ, -R6 ;  /* 0x80000006ff061221 */ /* 0x000fc80000000000 */
[C---:B------:R-:W-:Y:S01]  /*0880*/  FMUL R0, R6.reuse, 0.63661974668502807617 ;  /* 0x3f22f98306007820 */ /* 0x040fe20000400000 */
[----:B------:R-:W-:-:S05]  /*0890*/  FSETP.GE.AND P0, PT, |R6|, 105615, PT ;  /* 0x47ce47800600780b */ /* 0x000fca0003f06200 */
        /* <DEDUP_REMOVED lines=8> */
[----:B------:R-:W-:Y:S01]  /*0920*/  @!P0 MOV R0, RZ ;  /* 0x000000ff00008202 */ /* 0x000fe20000000f00 */
[----:B------:R-:W-:Y:S06]  /*0930*/  @!P0 BRA `(.L_x_6) ;  /* 0x0000000400708947 */ /* 0x000fec0003800000 */
[----:B------:R-:W-:Y:S01]  /*0940*/  IMAD.SHL.U32 R7, R6, 0x100, RZ ;  /* 0x0000010006077824 */ /* 0x000fe200078e00ff */
[----:B------:R-:W0:Y:S01]  /*0950*/  LDCU.64 UR8, c[0x4][URZ] ;  /* 0x01000000ff0877ac */ /* 0x000e220008000a00 */
[----:B------:R-:W-:Y:S02]  /*0960*/  IMAD.MOV.U32 R0, RZ, RZ, RZ ;  /* 0x000000ffff007224 */ /* 0x000fe400078e00ff */
[----:B------:R-:W-:Y:S01]  /*0970*/  IMAD.MOV.U32 R18, RZ, RZ, RZ ;  /* 0x000000ffff127224 */ /* 0x000fe200078e00ff */
[----:B------:R-:W-:Y:S01]  /*0980*/  LOP3.LUT R15, R7, 0x80000000, RZ, 0xfc, !PT ;  /* 0x80000000070f7812 */ /* 0x000fe200078efcff */
[----:B------:R-:W-:Y:S01]  /*0990*/  UMOV UR5, URZ ;  /* 0x000000ff00057c82 */ /* 0x000fe20008000000 */
[----:B------:R-:W-:-:S05]  /*09a0*/  UMOV UR4, URZ ;  /* 0x000000ff00047c82 */ /* 0x000fca0008000000 */
.L_x_7:
[----:B0-----:R-:W-:Y:S01]  /*09b0*/  MOV R16, UR8 ;  /* 0x0000000800107c02 */ /* 0x001fe20008000f00 */
        /* <DEDUP_REMOVED lines=11> */
[C---:B------:R-:W-:Y:S02]  /*0a70*/  ISETP.EQ.AND P5, PT, R18.reuse, 0x14, PT ;  /* 0x000000141200780c */ /* 0x040fe40003fa2270 */
[----:B------:R-:W-:Y:S01]  /*0a80*/  IADD3 R18, PT, PT, R18, 0x4, RZ ;  /* 0x0000000412127810 */ /* 0x000fe20007ffe0ff */
[----:B--2---:R-:W-:-:S03]  /*0a90*/  IMAD.WIDE.U32 R8, R8, R15, RZ ;  /* 0x0000000f08087225 */ /* 0x004fc600078e00ff */
[----:B------:R-:W-:-:S04]  /*0aa0*/  IADD3 R7, P6, PT, R8, R0, RZ ;  /* 0x0000000008077210 */ /* 0x000fc80007fde0ff */
[----:B------:R-:W-:Y:S01]  /*0ab0*/  IADD3.X R0, PT, PT, R9, UR5, RZ, P6, !PT ;  /* 0x0000000509007c10 */ /* 0x000fe2000b7fe4ff */
[--C-:B------:R-:W-:Y:S01]  /*0ac0*/  @P0 IMAD.MOV.U32 R4, RZ, RZ, R7.reuse ;  /* 0x000000ffff040224 */ /* 0x100fe200078e0007 */
[----:B------:R-:W-:Y:S01]  /*0ad0*/  @P2 MOV R11, R7 ;  /* 0x00000007000b2202 */ /* 0x000fe20000000f00 */
[--C-:B------:R-:W-:Y:S02]  /*0ae0*/  @P1 IMAD.MOV.U32 R10, RZ, RZ, R7.reuse ;  /* 0x000000ffff0a1224 */ /* 0x100fe400078e0007 */
[--C-:B------:R-:W-:Y:S02]  /*0af0*/  @P3 IMAD.MOV.U32 R12, RZ, RZ, R7.reuse ;  /* 0x000000ffff0c3224 */ /* 0x100fe400078e0007 */
        /* <DEDUP_REMOVED lines=16> */
[----:B------:R-:W-:Y:S01]  /*0c00*/  @P3 IMAD.MOV.U32 R8, RZ, RZ, R4 ;  /* 0x000000ffff083224 */ /* 0x000fe200078e0004 */
[C---:B------:R-:W-:Y:S01]  /*0c10*/  ISETP.EQ.AND P3, PT, R16.reuse, -0x4, PT ;  /* 0xfffffffc1000780c */ /* 0x040fe20003f62270 */
[--C-:B------:R-:W-:Y:S01]  /*0c20*/  @P4 IMAD.MOV.U32 R8, RZ, RZ, R10.reuse ;  /* 0x000000ffff084224 */ /* 0x100fe200078e000a */
[----:B------:R-:W-:Y:S01]  /*0c30*/  @P4 MOV R9, R4 ;  /* 0x0000000400094202 */ /* 0x000fe20000000f00 */
[----:B------:R-:W-:Y:S01]  /*0c40*/  @P2 IMAD.MOV.U32 R9, RZ, RZ, R10 ;  /* 0x000000ffff092224 */ /* 0x000fe200078e000a */
[----:B------:R-:W-:Y:S01]  /*0c50*/  ISETP.EQ.AND P4, PT, R16, 0x4, PT ;  /* 0x000000041000780c */ /* 0x000fe20003f82270 */
[----:B------:R-:W-:Y:S01]  /*0c60*/  @P1 IMAD.MOV.U32 R9, RZ, RZ, R11 ;  /* 0x000000ffff091224 */ /* 0x000fe200078e000b */
[----:B------:R-:W-:Y:S01]  /*0c70*/  @P2 MOV R8, R11 ;  /* 0x0000000b00082202 */ /* 0x000fe20000000f00 */
[----:B------:R-:W-:Y:S01]  /*0c80*/  @P1 IMAD.MOV.U32 R8, RZ, RZ, R12 ;  /* 0x000000ffff081224 */ /* 0x000fe200078e000c */
[----:B------:R-:W-:Y:S01]  /*0c90*/  @P0 MOV R9, R12 ;  /* 0x0000000c00090202 */ /* 0x000fe20000000f00 */
[----:B------:R-:W-:-:S04]  /*0ca0*/  @P0 IMAD.MOV.U32 R8, RZ, RZ, R13 ;  /* 0x000000ffff080224 */ /* 0x000fc800078e000d */
[----:B------:R-:W-:Y:S01]  /*0cb0*/  @P3 MOV R8, R14 ;  /* 0x0000000e00083202 */ /* 0x000fe20000000f00 */
[----:B------:R-:W-:Y:S02]  /*0cc0*/  @P5 IMAD.MOV.U32 R8, RZ, RZ, R0 ;  /* 0x000000ffff085224 */ /* 0x000fe400078e0000 */
[----:B------:R-:W-:Y:S02]  /*0cd0*/  @P3 IMAD.MOV.U32 R9, RZ, RZ, R13 ;  /* 0x000000ffff093224 */ /* 0x000fe400078e000d */
[----:B------:R-:W-:Y:S01]  /*0ce0*/  @P5 IMAD.MOV.U32 R9, RZ, RZ, R14 ;  /* 0x000000ffff095224 */ /* 0x000fe200078e000e */
[----:B------:R-:W-:Y:S01]  /*0cf0*/  @P4 MOV R9, R0 ;  /* 0x0000000000094202 */ /* 0x000fe20000000f00 */
[----:B------:R-:W-:Y:S01]  /*0d00*/  IMAD.MOV.U32 R15, RZ, RZ, R8 ;  /* 0x000000ffff0f7224 */ /* 0x000fe200078e0008 */
[----:B------:R-:W-:Y:S06]  /*0d10*/  @!P6 BRA `(.L_x_9) ;  /* 0x00000000002ce947 */ /* 0x000fec0003800000 */
[----:B------:R-:W-:Y:S01]  /*0d20*/  @P2 IMAD.MOV.U32 R8, RZ, RZ, R4 ;  /* 0x000000ffff082224 */ /* 0x000fe200078e0004 */
[----:B------:R-:W-:Y:S01]  /*0d30*/  @P1 MOV R8, R10 ;  /* 0x0000000a00081202 */ /* 0x000fe20000000f00 */
[----:B------:R-:W-:Y:S01]  /*0d40*/  @P0 IMAD.MOV.U32 R8, RZ, RZ, R11 ;  /* 0x000000ffff080224 */ /* 0x000fe200078e000b */
[----:B------:R-:W-:Y:S01]  /*0d50*/  ISETP.EQ.AND P0, PT, R16, 0x8, PT ;  /* 0x000000081000780c */ /* 0x000fe20003f02270 */
[----:B------:R-:W-:Y:S01]  /*0d60*/  @P3 IMAD.MOV.U32 R8, RZ, RZ, R12 ;  /* 0x000000ffff083224 */ /* 0x000fe200078e000c */
[----:B------:R-:W-:Y:S01]  /*0d70*/  @P5 MOV R8, R13 ;  /* 0x0000000d00085202 */ /* 0x000fe20000000f00 */
[----:B------:R-:W-:Y:S01]  /*0d80*/  @P4 IMAD.MOV.U32 R8, RZ, RZ, R14 ;  /* 0x000000ffff084224 */ /* 0x000fe200078e000e */
[----:B------:R-:W-:-:S04]  /*0d90*/  LOP3.LUT R16, R7, 0x1f, RZ, 0xc0, !PT ;  /* 0x0000001f07107812 */ /* 0x000fc800078ec0ff */
[----:B------:R-:W-:-:S05]  /*0da0*/  SHF.L.W.U32.HI R15, R9, R16, R15 ;  /* 0x00000010090f7219 */ /* 0x000fca0000010e0f */
[----:B------:R-:W-:-:S05]  /*0db0*/  @P0 IMAD.MOV.U32 R8, RZ, RZ, R0 ;  /* 0x000000ffff080224 */ /* 0x000fca00078e0000 */
[----:B------:R-:W-:-:S07]  /*0dc0*/  SHF.L.W.U32.HI R9, R8, R16, R9 ;  /* 0x0000001008097219 */ /* 0x000fce0000010e09 */
.L_x_9:
[----:B------:R-:W-:Y:S05]  /*0dd0*/  BSYNC.RECONVERGENT B1 ;  /* 0x0000000000017941 */ /* 0x000fea0003800200 */
.L_x_8:
[C---:B------:R-:W-:Y:S01]  /*0de0*/  SHF.L.W.U32.HI R7, R9.reuse, 0x2, R15 ;  /* 0x0000000209077819 */ /* 0x040fe20000010e0f */
[----:B------:R-:W-:Y:S01]  /*0df0*/  UMOV UR4, 0x54442d19 ;  /* 0x54442d1900047882 */ /* 0x000fe20000000000 */
[----:B------:R-:W-:Y:S01]  /*0e00*/  SHF.L.U32 R9, R9, 0x2, RZ ;  /* 0x0000000209097819 */ /* 0x000fe200000006ff */
[----:B------:R-:W-:Y:S01]  /*0e10*/  UMOV UR5, 0x3bf921fb ;  /* 0x3bf921fb00057882 */ /* 0x000fe20000000000 */
[----:B------:R-:W-:Y:S02]  /*0e20*/  SHF.R.S32.HI R0, RZ, 0x1f, R7 ;  /* 0x0000001fff007819 */ /* 0x000fe40000011407 */
[----:B------:R-:W-:Y:S02]  /*0e30*/  ISETP.GE.AND P0, PT, R6, RZ, PT ;  /* 0x000000ff0600720c */ /* 0x000fe40003f06270 */
[C---:B------:R-:W-:Y:S02]  /*0e40*/  LOP3.LUT R16, R0.reuse, R9, RZ, 0x3c, !PT ;  /* 0x0000000900107212 */ /* 0x040fe400078e3cff */
[----:B------:R-:W-:-:S02]  /*0e50*/  LOP3.LUT R17, R0, R7, RZ, 0x3c, !PT ;  /* 0x0000000700117212 */ /* 0x000fc400078e3cff */
[----:B------:R-:W-:Y:S02]  /*0e60*/  SHF.R.U32.HI R0, RZ, 0x1e, R15 ;  /* 0x0000001eff007819 */ /* 0x000fe4000001160f */
[----:B------:R-:W0:Y:S01]  /*0e70*/  I2F.F64.S64 R8, R16 ;  /* 0x0000001000087312 */ /* 0x000e220000301c00 */
[C---:B------:R-:W-:Y:S02]  /*0e80*/  LOP3.LUT R15, R7.reuse, R6, RZ, 0x3c, !PT ;  /* 0x00000006070f7212 */ /* 0x040fe400078e3cff */
[----:B------:R-:W-:Y:S02]  /*0e90*/  LEA.HI R0, R7, R0, RZ, 0x1 ;  /* 0x0000000007007211 */ /* 0x000fe400078f08ff */
[----:B------:R-:W-:-:S03]  /*0ea0*/  ISETP.GE.AND P1, PT, R15, RZ, PT ;  /* 0x000000ff0f00720c */ /* 0x000fc60003f26270 */
[----:B------:R-:W-:-:S04]  /*0eb0*/  IMAD.MOV R7, RZ, RZ, -R0 ;  /* 0x000000ffff077224 */ /* 0x000fc800078e0a00 */
[----:B------:R-:W-:Y:S01]  /*0ec0*/  @!P0 IMAD.MOV.U32 R0, RZ, RZ, R7 ;  /* 0x000000ffff008224 */ /* 0x000fe200078e0007 */
[----:B0-----:R-:W-:-:S10]  /*0ed0*/  DMUL R8, R8, UR4 ;  /* 0x0000000408087c28 */ /* 0x001fd40008000000 */
[----:B------:R-:W0:Y:S02]  /*0ee0*/  F2F.F32.F64 R8, R8 ;  /* 0x0000000800087310 */ /* 0x000e240000301000 */
[----:B0-----:R-:W-:-:S07]  /*0ef0*/  FSEL R7, -R8, R8, !P1 ;  /* 0x0000000808077208 */ /* 0x001fce0004800100 */
.L_x_6:
[----:B------:R-:W-:Y:S05]  /*0f00*/  BSYNC.RECONVERGENT B0 ;  /* 0x0000000000007941 */ /* 0x000fea0003800200 */
.L_x_5:
[----:B------:R-:W-:Y:S01]  /*0f10*/  FMUL R8, R7, R7 ;  /* 0x0000000707087220 */ /* 0x000fe20000400000 */
[C---:B------:R-:W-:Y:S01]  /*0f20*/  LOP3.LUT R9, R0.reuse, 0x1, RZ, 0xc0, !PT ;  /* 0x0000000100097812 */ /* 0x040fe200078ec0ff */
[----:B------:R-:W-:Y:S01]  /*0f30*/  VIADD R0, R0, 0x1 ;  /* 0x0000000100007836 */ /* 0x000fe20000000000 */
[----:B------:R-:W-:Y:S01]  /*0f40*/  BSSY.RECONVERGENT B0, `(.L_x_10) ;  /* 0x0000077000007945 */ /* 0x000fe20003800200 */
[----:B------:R-:W-:Y:S01]  /*0f50*/  FFMA R5, R8, R5, -0.0013887860113754868507 ;  /* 0xbab607ed08057423 */ /* 0x000fe20000000005 */
[----:B------:R-:W-:Y:S01]  /*0f60*/  ISETP.NE.U32.AND P0, PT, R9, 0x1, PT ;  /* 0x000000010900780c */ /* 0x000fe20003f05070 */
[----:B------:R-:W-:Y:S01]  /*0f70*/  IMAD.MOV.U32 R16, RZ, RZ, 0x3e2aaaa8 ;  /* 0x3e2aaaa8ff107424 */ /* 0x000fe200078e00ff */
[----:B------:R-:W-:Y:S01]  /*0f80*/  MOV R9, 0x3c0885e4 ;  /* 0x3c0885e400097802 */ /* 0x000fe20000000f00 */
[----:B------:R-:W-:Y:S01]  /*0f90*/  FADD R6, RZ, R6 ;  /* 0x00000006ff067221 */ /* 0x000fe20000000000 */
[----:B------:R-:W-:Y:S02]  /*0fa0*/  FSEL R5, R5, -0.00019574658654164522886, P0 ;  /* 0xb94d415305057808 */ /* 0x000fe40000000000 */
[----:B------:R-:W-:-:S02]  /*0fb0*/  FSEL R9, R9, 0.041666727513074874878, !P0 ;  /* 0x3d2aaabb09097808 */ /* 0x000fc40004000000 */
[----:B------:R-:W-:Y:S02]  /*0fc0*/  LOP3.LUT P1, RZ, R0, 0x2, RZ, 0xc0, !PT ;  /* 0x0000000200ff7812 */ /* 0x000fe4000782c0ff */
[----:B------:R-:W-:Y:S01]  /*0fd0*/  FSEL R0, R7, 1, !P0 ;  /* 0x3f80000007007808 */ /* 0x000fe20004000000 */
[----:B------:R-:W-:Y:S01]  /*0fe0*/  FFMA R9, R8, R5, R9 ;  /* 0x0000000508097223 */ /* 0x000fe20000000009 */
[----:B------:R-:W-:-:S03]  /*0ff0*/  FSEL R16, -R16, -0.4999999701976776123, !P0 ;  /* 0xbeffffff10107808 */ /* 0x000fc60004000100 */
        /* <DEDUP_REMOVED lines=23> */
.L_x_12:
        /* <DEDUP_REMOVED lines=39> */
[----:B------:R-:W-:Y:S01]  /*13e0*/  @P4 IMAD.MOV.U32 R9, RZ, RZ, R4 ;  /* 0x000000ffff094224 */ /* 0x000fe200078e0004 */
[----:B------:R-:W-:Y:S01]  /*13f0*/  @P2 MOV R9, R10 ;  /* 0x0000000a00092202 */ /* 0x000fe20000000f00 */
[----:B------:R-:W-:Y:S01]  /*1400*/  @P4 IMAD.MOV.U32 R8, RZ, RZ, R10 ;  /* 0x000000ffff084224 */ /* 0x000fe200078e000a */
[----:B------:R-:W-:Y:S01]  /*1410*/  ISETP.EQ.AND P4, PT, R16, 0x4, PT ;  /* 0x000000041000780c */ /* 0x000fe20003f82270 */
[----:B------:R-:W-:Y:S01]  /*1420*/  @P2 IMAD.MOV.U32 R8, RZ, RZ, R11 ;  /* 0x000000ffff082224 */ /* 0x000fe200078e000b */
[----:B------:R-:W-:Y:S01]  /*1430*/  @P1 MOV R8, R12 ;  /* 0x0000000c00081202 */ /* 0x000fe20000000f00 */
[----:B------:R-:W-:Y:S02]  /*1440*/  @P0 IMAD.MOV.U32 R8, RZ, RZ, R13 ;  /* 0x000000ffff080224 */ /* 0x000fe400078e000d */
[----:B------:R-:W-:-:S02]  /*1450*/  @P1 IMAD.MOV.U32 R9, RZ, RZ, R11 ;  /* 0x000000ffff091224 */ /* 0x000fc400078e000b */
[----:B------:R-:W-:Y:S02]  /*1460*/  @P0 IMAD.MOV.U32 R9, RZ, RZ, R12 ;  /* 0x000000ffff090224 */ /* 0x000fe400078e000c */
[--C-:B------:R-:W-:Y:S01]  /*1470*/  @P3 IMAD.MOV.U32 R8, RZ, RZ, R14.reuse ;  /* 0x000000ffff083224 */ /* 0x100fe200078e000e */
[----:B------:R-:W-:Y:S02]  /*1480*/  @P5 MOV R8, R0 ;  /* 0x0000000000085202 */ /* 0x000fe40000000f00 */
[----:B------:R-:W-:Y:S01]  /*1490*/  @P3 MOV R9, R13 ;  /* 0x0000000d00093202 */ /* 0x000fe20000000f00 */
[----:B------:R-:W-:Y:S02]  /*14a0*/  @P5 IMAD.MOV.U32 R9, RZ, RZ, R14 ;  /* 0x000000ffff095224 */ /* 0x000fe400078e000e */
[----:B------:R-:W-:Y:S02]  /*14b0*/  @P4 IMAD.MOV.U32 R9, RZ, RZ, R0 ;  /* 0x000000ffff094224 */ /* 0x000fe400078e0000 */
[----:B------:R-:W-:Y:S01]  /*14c0*/  IMAD.MOV.U32 R15, RZ, RZ, R8 ;  /* 0x000000ffff0f7224 */ /* 0x000fe200078e0008 */
[----:B------:R-:W-:Y:S06]  /*14d0*/  @!P6 BRA `(.L_x_14) ;  /* 0x000000000028e947 */ /* 0x000fec0003800000 */
        /* <DEDUP_REMOVED lines=10> */
.L_x_14:
[----:B------:R-:W-:Y:S05]  /*1580*/  BSYNC.RECONVERGENT B1 ;  /* 0x0000000000017941 */ /* 0x000fea0003800200 */
.L_x_13:
        /* <DEDUP_REMOVED lines=18> */
.L_x_11:
[----:B------:R-:W-:Y:S05]  /*16b0*/  BSYNC.RECONVERGENT B0 ;  /* 0x0000000000007941 */ /* 0x000fea0003800200 */
.L_x_10:
[----:B------:R-:W-:Y:S01]  /*16c0*/  MOV R4, R7 ;  /* 0x0000000700047202 */ /* 0x000fe20000000f00 */
[----:B------:R-:W-:Y:S01]  /*16d0*/  IMAD.MOV.U32 R8, RZ, RZ, 0x3c190000 ;  /* 0x3c190000ff087424 */ /* 0x000fe200078e00ff */
[----:B------:R-:W-:Y:S01]  /*16e0*/  LOP3.LUT R0, R0, 0x1, RZ, 0xc0, !PT ;  /* 0x0000000100007812 */ /* 0x000fe200078ec0ff */
[----:B------:R-:W-:Y:S01]  /*16f0*/  IMAD.MOV.U32 R13, RZ, RZ, 0x3e055027 ;  /* 0x3e055027ff0d7424 */ /* 0x000fe200078e00ff */
[C---:B------:R-:W-:Y:S01]  /*1700*/  FSETP.NEU.AND P0, PT, |R4|.reuse, 0.00049096695147454738617, PT ;  /* 0x3a00b43c0400780b */ /* 0x040fe20003f0d200 */
[----:B------:R-:W-:Y:S01]  /*1710*/  FMUL R7, R4, R4 ;  /* 0x0000000404077220 */ /* 0x000fe20000400000 */
[----:B------:R-:W-:Y:S01]  /*1720*/  ISETP.NE.U32.AND P1, PT, R0, 0x1, PT ;  /* 0x000000010000780c */ /* 0x000fe20003f25070 */
[----:B------:R-:W-:Y:S01]  /*1730*/  FADD R5, R5, R6 ;  /* 0x0000000605057221 */ /* 0x000fe20000000000 */
[----:B------:R-:W-:Y:S01]  /*1740*/  BSSY.RECONVERGENT B0, `(.L_x_15) ;  /* 0x000003a000007945 */ /* 0x000fe20003800200 */
[----:B------:R-:W-:-:S04]  /*1750*/  FFMA R8, R7, R8, 0.003265380859375 ;  /* 0x3b56000007087423 */ /* 0x000fc80000000008 */
[----:B------:R-:W-:-:S04]  /*1760*/  FFMA R8, R7, R8, 0.0242919921875 ;  /* 0x3cc7000007087423 */ /* 0x000fc80000000008 */
[----:B------:R-:W-:-:S04]  /*1770*/  FFMA R8, R7, R8, 0.053466796875 ;  /* 0x3d5b000007087423 */ /* 0x000fc80000000008 */
[----:B------:R-:W-:-:S04]  /*1780*/  FFMA R8, R7, R8, 0.13337790966033935547 ;  /* 0x3e08943807087423 */ /* 0x000fc80000000008 */
[C---:B------:R-:W-:Y:S01]  /*1790*/  FFMA R9, R7.reuse, R8, 0.33333230018615722656 ;  /* 0x3eaaaa8807097423 */ /* 0x040fe20000000008 */
[----:B------:R-:W-:Y:S01]  /*17a0*/  FMUL R7, R7, R4 ;  /* 0x0000000407077220 */ /* 0x000fe20000400000 */
[----:B------:R-:W-:-:S03]  /*17b0*/  HFMA2 R8, -RZ, RZ, 3.7421875, 0 ;  /* 0x437c0000ff087431 */ /* 0x000fc600000001ff */
[----:B------:R-:W-:Y:S01]  /*17c0*/  @P0 FFMA R4, R9, R7, R4 ;  /* 0x0000000709040223 */ /* 0x000fe20000000004 */
[----:B------:R-:W-:-:S05]  /*17d0*/  IMAD.MOV.U32 R7, RZ, RZ, 0x3bbb989d ;  /* 0x3bbb989dff077424 */ /* 0x000fca00078e00ff */
[----:B------:R-:W0:Y:S02]  /*17e0*/  @!P1 MUFU.RCP R4, -R4 ;  /* 0x8000000400049308 */ /* 0x000e240000001000 */
[C---:B0-----:R-:W-:Y:S01]  /*17f0*/  FMUL R0, R4.reuse, 0.0099999997764825820923 ;  /* 0x3c23d70a04007820 */ /* 0x041fe20000400000 */
[----:B------:R-:W-:-:S03]  /*1800*/  FADD R4, R4, R5 ;  /* 0x0000000504047221 */ /* 0x000fc60000000000 */
[----:B------:R-:W-:-:S04]  /*1810*/  FFMA.SAT R7, R0, R7, 0.5 ;  /* 0x3f00000000077423 */ /* 0x000fc80000002007 */
[----:B------:R-:W-:-:S04]  /*1820*/  FFMA.RM R7, R7, R8, 12582913 ;  /* 0x4b40000107077423 */ /* 0x000fc80000004008 */
[C---:B------:R-:W-:Y:S01]  /*1830*/  FADD R9, R7.reuse, -12583039 ;  /* 0xcb40007f07097421 */ /* 0x040fe20000000000 */
[----:B------:R-:W-:-:S03]  /*1840*/  IMAD.SHL.U32 R7, R7, 0x800000, RZ ;  /* 0x0080000007077824 */ /* 0x000fc600078e00ff */
[----:B------:R-:W-:-:S04]  /*1850*/  FFMA R9, R0, 1.4426950216293334961, -R9 ;  /* 0x3fb8aa3b00097823 */ /* 0x000fc80000000809 */
[----:B------:R-:W-:-:S04]  /*1860*/  FFMA R9, R0, 1.925963033500011079e-08, R9 ;  /* 0x32a5706000097823 */ /* 0x000fc80000000009 */
[----:B------:R0:W1:Y:S02]  /*1870*/  MUFU.EX2 R0, R9 ;  /* 0x0000000900007308 */ /* 0x0000640000000800 */
[----:B0-----:R-:W-:Y:S02]  /*1880*/  IMAD.MOV.U32 R9, RZ, RZ, 0x7f800000 ;  /* 0x7f800000ff097424 */ /* 0x001fe400078e00ff */
[----:B-1----:R-:W-:-:S04]  /*1890*/  FMUL R7, R7, R0 ;  /* 0x0000000007077220 */ /* 0x002fc80000400000 */
[----:B------:R-:W-:Y:S01]  /*18a0*/  FADD R8, |R7|, 1 ;  /* 0x3f80000007087421 */ /* 0x000fe20000000200 */
[----:B------:R-:W-:-:S03]  /*18b0*/  FADD R4, R4, R7 ;  /* 0x0000000704047221 */ /* 0x000fc60000000000 */
[C---:B------:R-:W-:Y:S01]  /*18c0*/  VIADD R0, R8.reuse, 0xc0d55555 ;  /* 0xc0d5555508007836 */ /* 0x040fe20000000000 */
[----:B------:R-:W-:-:S04]  /*18d0*/  ISETP.GT.U32.AND P0, PT, R8, 0x7f7fffff, PT ;  /* 0x7f7fffff0800780c */ /* 0x000fc80003f04070 */
[----:B------:R-:W-:-:S04]  /*18e0*/  LOP3.LUT R11, R0, 0xff800000, RZ, 0xc0, !PT ;  /* 0xff800000000b7812 */ /* 0x000fc800078ec0ff */
[----:B------:R-:W-:-:S05]  /*18f0*/  IADD3 R0, PT, PT, R8, -R11, RZ ;  /* 0x8000000b08007210 */ /* 0x000fca0007ffe0ff */
[----:B------:R-:W-:Y:S01]  /*1900*/  FADD R10, R0, -1 ;  /* 0xbf800000000a7421 */ /* 0x000fe20000000000 */
[----:B------:R-:W-:-:S03]  /*1910*/  I2FP.F32.S32 R0, R11 ;  /* 0x0000000b00007245 */ /* 0x000fc60000201400 */
[----:B------:R-:W-:Y:S02]  /*1920*/  FFMA R13, R10, -R13, 0.14084610342979431152 ;  /* 0x3e1039f60a0d7423 */ /* 0x000fe4000000080d */
[----:B------:R-:W-:Y:S02]  /*1930*/  FFMA R0, R0, 1.1920928955078125e-07, RZ ;  /* 0x3400000000007823 */ /* 0x000fe400000000ff */
[----:B------:R-:W-:-:S04]  /*1940*/  FFMA R13, R10, R13, -0.12148627638816833496 ;  /* 0xbdf8cdcc0a0d7423 */ /* 0x000fc8000000000d */
[----:B------:R-:W-:-:S04]  /*1950*/  FFMA R13, R10, R13, 0.13980610668659210205 ;  /* 0x3e0f29550a0d7423 */ /* 0x000fc8000000000d */
[----:B------:R-:W-:-:S04]  /*1960*/  FFMA R13, R10, R13, -0.16684235632419586182 ;  /* 0xbe2ad8b90a0d7423 */ /* 0x000fc8000000000d */
[----:B------:R-:W-:-:S04]  /*1970*/  FFMA R13, R10, R13, 0.20012299716472625732 ;  /* 0x3e4ced0b0a0d7423 */ /* 0x000fc8000000000d */
[----:B------:R-:W-:-:S04]  /*1980*/  FFMA R13, R10, R13, -0.24999669194221496582 ;  /* 0xbe7fff220a0d7423 */ /* 0x000fc8000000000d */
[----:B------:R-:W-:-:S04]  /*1990*/  FFMA R13, R10, R13, 0.33333182334899902344 ;  /* 0x3eaaaa780a0d7423 */ /* 0x000fc8000000000d */
[----:B------:R-:W-:-:S04]  /*19a0*/  FFMA R13, R10, R13, -0.5 ;  /* 0xbf0000000a0d7423 */ /* 0x000fc8000000000d */
[----:B------:R-:W-:-:S04]  /*19b0*/  FMUL R13, R10, R13 ;  /* 0x0000000d0a0d7220 */ /* 0x000fc80000400000 */
[----:B------:R-:W-:-:S04]  /*19c0*/  FFMA R13, R10, R13, R10 ;  /* 0x0000000d0a0d7223 */ /* 0x000fc8000000000a */
[----:B------:R-:W-:Y:S01]  /*19d0*/  FFMA R0, R0, 0.69314718246459960938, R13 ;  /* 0x3f31721800007823 */ /* 0x000fe2000000000d */
[C---:B------:R-:W-:Y:S01]  /*19e0*/  @P0 FFMA R0, R8.reuse, R9, +INF ;  /* 0x7f80000008000423 */ /* 0x040fe20000000009 */
[----:B------:R-:W-:-:S04]  /*19f0*/  FSETP.NEU.AND P0, PT, R8, RZ, PT ;  /* 0x000000ff0800720b */ /* 0x000fc80003f0d000 */
[----:B------:R-:W-:-:S05]  /*1a00*/  FSEL R9, R0, -INF , P0 ;  /* 0xff80000000097808 */ /* 0x000fca0000000000 */
[----:B------:R-:W-:Y:S01]  /*1a10*/  FADD R13, |R9|, 1 ;  /* 0x3f800000090d7421 */ /* 0x000fe20000000200 */
[----:B------:R-:W-:-:S03]  /*1a20*/  FADD R11, R4, R9 ;  /* 0x00000009040b7221 */ /* 0x000fc60000000000 */
[----:B------:R0:W1:Y:S01]  /*1a30*/  MUFU.RSQ R6, R13 ;  /* 0x0000000d00067308 */ /* 0x0000620000001400 */
[----:B------:R-:W-:-:S04]  /*1a40*/  IADD3 R0, PT, PT, R13, -0xd000000, RZ ;  /* 0xf30000000d007810 */ /* 0x000fc80007ffe0ff */
[----:B------:R-:W-:-:S13]  /*1a50*/  ISETP.GT.U32.AND P0, PT, R0, 0x727fffff, PT ;  /* 0x727fffff0000780c */ /* 0x000fda0003f04070 */
[----:B01----:R-:W-:Y:S05]  /*1a60*/  @!P0 BRA `(.L_x_16) ;  /* 0x00000000000c8947 */ /* 0x003fea0003800000 */
[----:B------:R-:W-:-:S07]  /*1a70*/  MOV R9, 0x1a90 ;  /* 0x00001a9000097802 */ /* 0x000fce0000000f00 */
[----:B------:R-:W-:Y:S05]  /*1a80*/  CALL.REL.NOINC `($__internal_0_$__cuda_sm20_sqrt_rn_f32_slowpath) ;  /* 0x0000000000247944 */ /* 0x000fea0003c00000 */
[----:B------:R-:W-:Y:S05]  /*1a90*/  BRA `(.L_x_17) ;  /* 0x0000000000107947 */ /* 0x000fea0003800000 */
.L_x_16:
[----:B------:R-:W-:Y:S01]  /*1aa0*/  FMUL.FTZ R0, R13, R6 ;  /* 0x000000060d007220 */ /* 0x000fe20000410000 */
[----:B------:R-:W-:-:S03]  /*1ab0*/  FMUL.FTZ R4, R6, 0.5 ;  /* 0x3f00000006047820 */ /* 0x000fc60000410000 */
[----:B------:R-:W-:-:S04]  /*1ac0*/  FFMA R5, -R0, R0, R13 ;  /* 0x0000000000057223 */ /* 0x000fc8000000010d */
[----:B------:R-:W-:-:S07]  /*1ad0*/  FFMA R0, R5, R4, R0 ;  /* 0x0000000405007223 */ /* 0x000fce0000000000 */
.L_x_17:
[----:B------:R-:W-:Y:S05]  /*1ae0*/  BSYNC.RECONVERGENT B0 ;  /* 0x0000000000007941 */ /* 0x000fea0003800200 */
.L_x_15:
[----:B------:R-:W-:-:S05]  /*1af0*/  FADD R5, R11, R0 ;  /* 0x000000000b057221 */ /* 0x000fca0000000000 */
[----:B------:R-:W-:Y:S01]  /*1b00*/  STG.E desc[UR6][R2.64], R5 ;  /* 0x0000000502007986 */ /* 0x000fe2000c101906 */
[----:B------:R-:W-:Y:S05]  /*1b10*/  EXIT ;  /* 0x000000000000794d */ /* 0x000fea0003800000 */
        .weak           $__internal_0_$__cuda_sm20_sqrt_rn_f32_slowpath
        .type           $__internal_0_$__cuda_sm20_sqrt_rn_f32_slowpath,@function
        .size           $__internal_0_$__cuda_sm20_sqrt_rn_f32_slowpath,(.L_x_55 - $__internal_0_$__cuda_sm20_sqrt_rn_f32_slowpath)
$__internal_0_$__cuda_sm20_sqrt_rn_f32_slowpath:
[----:B------:R-:W-:-:S13]  /*1b20*/  LOP3.LUT P0, RZ, R13, 0x7fffffff, RZ, 0xc0, !PT ;  /* 0x7fffffff0dff7812 */ /* 0x000fda000780c0ff */
[----:B------:R-:W-:Y:S01]  /*1b30*/  @!P0 IMAD.MOV.U32 R4, RZ, RZ, R13 ;  /* 0x000000ffff048224 */ /* 0x000fe200078e000d */
[----:B------:R-:W-:Y:S06]  /*1b40*/  @!P0 BRA `(.L_x_18) ;  /* 0x0000000000448947 */ /* 0x000fec0003800000 */
[----:B------:R-:W-:Y:S01]  /*1b50*/  FSETP.GEU.FTZ.AND P0, PT, R13, RZ, PT ;  /* 0x000000ff0d00720b */ /* 0x000fe20003f1e000 */
[----:B------:R-:W-:-:S12]  /*1b60*/  IMAD.MOV.U32 R0, RZ, RZ, R13 ;  /* 0x000000ffff007224 */ /* 0x000fd800078e000d */
[----:B------:R-:W-:Y:S01]  /*1b70*/  @!P0 MOV R4, 0x7fffffff ;  /* 0x7fffffff00048802 */ /* 0x000fe20000000f00 */
[----:B------:R-:W-:Y:S06]  /*1b80*/  @!P0 BRA `(.L_x_18) ;  /* 0x0000000000348947 */ /* 0x000fec0003800000 */
[----:B------:R-:W-:-:S13]  /*1b90*/  FSETP.GTU.FTZ.AND P0, PT, |R0|, +INF , PT ;  /* 0x7f8000000000780b */ /* 0x000fda0003f1c200 */
[----:B------:R-:W-:Y:S01]  /*1ba0*/  @P0 FADD.FTZ R4, R0, 1 ;  /* 0x3f80000000040421 */ /* 0x000fe20000010000 */
[----:B------:R-:W-:Y:S06]  /*1bb0*/  @P0 BRA `(.L_x_18) ;  /* 0x0000000000280947 */ /* 0x000fec0003800000 */
[----:B------:R-:W-:-:S13]  /*1bc0*/  FSETP.NEU.FTZ.AND P0, PT, |R0|, +INF , PT ;  /* 0x7f8000000000780b */ /* 0x000fda0003f1d200 */
[----:B------:R-:W-:-:S04]  /*1bd0*/  @P0 FFMA R5, R0, 1.84467440737095516160e+19, RZ ;  /* 0x5f80000000050823 */ /* 0x000fc800000000ff */
[----:B------:R-:W0:Y:S02]  /*1be0*/  @P0 MUFU.RSQ R4, R5 ;  /* 0x0000000500040308 */ /* 0x000e240000001400 */
[----:B0-----:R-:W-:Y:S01]  /*1bf0*/  @P0 FMUL.FTZ R6, R5, R4 ;  /* 0x0000000405060220 */ /* 0x001fe20000410000 */
[----:B------:R-:W-:Y:S01]  /*1c00*/  @P0 FMUL.FTZ R8, R4, 0.5 ;  /* 0x3f00000004080820 */ /* 0x000fe20000410000 */
[----:B------:R-:W-:Y:S02]  /*1c10*/  @!P0 IMAD.MOV.U32 R4, RZ, RZ, R0 ;  /* 0x000000ffff048224 */ /* 0x000fe400078e0000 */
[----:B------:R-:W-:-:S04]  /*1c20*/  @P0 FADD.FTZ R7, -R6, -RZ ;  /* 0x800000ff06070221 */ /* 0x000fc80000010100 */
[----:B------:R-:W-:-:S04]  /*1c30*/  @P0 FFMA R7, R6, R7, R5 ;  /* 0x0000000706070223 */ /* 0x000fc80000000005 */
[----:B------:R-:W-:-:S04]  /*1c40*/  @P0 FFMA R7, R7, R8, R6 ;  /* 0x0000000807070223 */ /* 0x000fc80000000006 */
[----:B------:R-:W-:-:S07]  /*1c50*/  @P0 FMUL.FTZ R4, R7, 2.3283064365386962891e-10 ;  /* 0x2f80000007040820 */ /* 0x000fce0000410000 */
.L_x_18:
[----:B------:R-:W-:Y:S01]  /*1c60*/  IMAD.MOV.U32 R0, RZ, RZ, R4 ;  /* 0x000000ffff007224 */ /* 0x000fe200078e0004 */
[----:B------:R-:W-:Y:S01]  /*1c70*/  MOV R4, R9 ;  /* 0x0000000900047202 */ /* 0x000fe20000000f00 */
[----:B------:R-:W-:-:S04]  /*1c80*/  IMAD.MOV.U32 R5, RZ, RZ, 0x0 ;  /* 0x00000000ff057424 */ /* 0x000fc800078e00ff */
[----:B------:R-:W-:Y:S05]  /*1c90*/  RET.REL.NODEC R4 `(_Z15reuse_variablesPfi) ;  /* 0xffffffe004d87950 */ /* 0x000fea0003c3ffff */
.L_x_19:
[----:B------:R-:W-:-:S00]  /*1ca0*/  BRA `(.L_x_19) ;  /* 0xfffffffc00fc7947 */ /* 0x000fc0000383ffff */
[----:B------:R-:W-:-:S00]  /*1cb0*/  NOP ;  /* 0x0000000000007918 */ /* 0x000fc00000000000 */
        /* <DEDUP_REMOVED lines=12> */
.L_x_55:


//--------------------- .text._Z14many_variablesPfi --------------------------
	.section	.text._Z14many_variablesPfi,"ax",@progbits
	.align	128
        .global         _Z14many_variablesPfi
        .type           _Z14many_variablesPfi,@function
        .size           _Z14many_variablesPfi,(.L_x_56 - _Z14many_variablesPfi)
        .other          _Z14many_variablesPfi,@"STO_CUDA_ENTRY STV_DEFAULT"
_Z14many_variablesPfi:
.text._Z14many_variablesPfi:
[----:B------:R-:W0:Y:S01]  /*0000*/  LDC R1, c[0x0][0x37c] ;  /* 0x0000df00ff017b82 */ /* 0x000e220000000800 */
[----:B------:R-:W1:Y:S07]  /*0010*/  S2R R0, SR_TID.X ;  /* 0x0000000000007919 */ /* 0x000e6e0000002100 */
[----:B------:R-:W1:Y:S01]  /*0020*/  S2UR UR4, SR_CTAID.X ;  /* 0x00000000000479c3 */ /* 0x000e620000002500 */
[----:B------:R-:W2:Y:S01]  /*0030*/  LDCU UR5, c[0x0][0x388] ;  /* 0x00007100ff0577ac */ /* 0x000ea20008000800 */
[----:B0-----:R-:W-:-:S06]  /*0040*/  VIADD R1, R1, 0xffffffe0 ;  /* 0xffffffe001017836 */ /* 0x001fcc0000000000 */
[----:B------:R-:W1:Y:S02]  /*0050*/  LDC R3, c[0x0][0x360] ;  /* 0x0000d800ff037b82 */ /* 0x000e640000000800 */
[----:B-1----:R-:W-:-:S05]  /*0060*/  IMAD R3, R3, UR4, R0 ;  /* 0x0000000403037c24 */ /* 0x002fca000f8e0200 */
[----:B--2---:R-:W-:-:S13]  /*0070*/  ISETP.GE.AND P0, PT, R3, UR5, PT ;  /* 0x0000000503007c0c */ /* 0x004fda000bf06270 */
[----:B------:R-:W-:Y:S05]  /*0080*/  @P0 EXIT ;  /* 0x000000000000094d */ /* 0x000fea0003800000 */
[----:B------:R-:W0:Y:S01]  /*0090*/  LDC.64 R14, c[0x0][0x380] ;  /* 0x0000e000ff0e7b82 */ /* 0x000e220000000a00 */
[----:B------:R-:W1:Y:S01]  /*00a0*/  LDCU.64 UR6, c[0x0][0x358] ;  /* 0x00006b00ff0677ac */ /* 0x000e620008000a00 */
[----:B0-----:R-:W-:-:S05]  /*00b0*/  IMAD.WIDE R14, R3, 0x4, R14 ;  /* 0x00000004030e7825 */ /* 0x001fca00078e020e */
[----:B-1----:R-:W2:Y:S01]  /*00c0*/  LDG.E R0, desc[UR6][R14.64] ;  /* 0x000000060e007981 */ /* 0x002ea2000c1e1900 */
[----:B------:R-:W-:Y:S01]  /*00d0*/  BSSY.RECONVERGENT B0, `(.L_x_20) ;  /* 0x0000042000007945 */ /* 0x000fe20003800200 */
[C---:B--2---:R-:W-:Y:S01]  /*00e0*/  FMUL R2, R0.reuse, 0.63661974668502807617 ;  /* 0x3f22f98300027820 */ /* 0x044fe20000400000 */
[----:B------:R-:W-:-:S05]  /*00f0*/  FSETP.GE.AND P0, PT, |R0|, 105615, PT ;  /* 0x47ce47800000780b */ /* 0x000fca0003f06200 */
[----:B------:R-:W0:Y:S02]  /*0100*/  F2I.NTZ R2, R2 ;  /* 0x0000000200027305 */ /* 0x000e240000203100 */
[----:B0-----:R-:W-:Y:S01]  /*0110*/  I2FP.F32.S32 R11, R2 ;  /* 0x00000002000b7245 */ /* 0x001fe20000201400 */
[----:B------:R-:W-:-:S04]  /*0120*/  IMAD.MOV.U32 R10, RZ, RZ, R2 ;  /* 0x000000ffff0a7224 */ /* 0x000fc800078e0002 */
[----:B------:R-:W-:-:S04]  /*0130*/  FFMA R4, R11, -1.5707962512969970703, R0 ;  /* 0xbfc90fda0b047823 */ /* 0x000fc80000000000 */
[----:B------:R-:W-:-:S04]  /*0140*/  FFMA R4, R11, -7.5497894158615963534e-08, R4 ;  /* 0xb3a221680b047823 */ /* 0x000fc80000000004 */
[----:B------:R-:W-:-:S04]  /*0150*/  FFMA R11, R11, -5.3903029534742383927e-15, R4 ;  /* 0xa7c234c50b0b7823 */ /* 0x000fc80000000004 */
[----:B------:R-:W-:Y:S01]  /*0160*/  IMAD.MOV.U32 R3, RZ, RZ, R11 ;  /* 0x000000ffff037224 */ /* 0x000fe200078e000b */
        /* <DEDUP_REMOVED lines=8> */
[----:B------:R-:W-:Y:S01]  /*01f0*/  IMAD.MOV.U32 R2, RZ, RZ, R1 ;  /* 0x000000ffff027224 */ /* 0x000fe200078e0001 */
[----:B------:R-:W-:Y:S01]  /*0200*/  LOP3.LUT R3, R3, 0x80000000, RZ, 0xfc, !PT ;  /* 0x8000000003037812 */ /* 0x000fe200078efcff */
[----:B------:R-:W-:Y:S01]  /*0210*/  UMOV UR5, URZ ;  /* 0x000000ff00057c82 */ /* 0x000fe20008000000 */
[----:B------:R-:W-:-:S05]  /*0220*/  UMOV UR4, URZ ;  /* 0x000000ff00047c82 */ /* 0x000fca0008000000 */
.L_x_22:
[----:B0-----:R-:W-:Y:S01]  /*0230*/  MOV R8, UR8 ;  /* 0x0000000800087c02 */ /* 0x001fe20008000f00 */
[----:B------:R-:W-:-:S05]  /*0240*/  IMAD.U32 R9, RZ, RZ, UR9 ;  /* 0x00000009ff097e24 */ /* 0x000fca000f8e00ff */
[----:B------:R-:W2:Y:S01]  /*0250*/  LDG.E.CONSTANT R4, desc[UR6][R8.64] ;  /* 0x0000000608047981 */ /* 0x000ea2000c1e9900 */
[----:B------:R-:W-:Y:S02]  /*0260*/  UIADD3 UR8, UP0, UPT, UR8, 0x4, URZ ;  /* 0x0000000408087890 */ /* 0x000fe4000ff1e0ff */
[----:B------:R-:W-:Y:S02]  /*0270*/  UIADD3 UR4, UPT, UPT, UR4, 0x1, URZ ;  /* 0x0000000104047890 */ /* 0x000fe4000fffe0ff */
[----:B------:R-:W-:Y:S02]  /*0280*/  UIADD3.X UR9, UPT, UPT, URZ, UR9, URZ, UP0, !UPT ;  /* 0x00000009ff097290 */ /* 0x000fe400087fe4ff */
[----:B------:R-:W-:Y:S01]  /*0290*/  UISETP.NE.AND UP0, UPT, UR4, 0x6, UPT ;  /* 0x000000060400788c */ /* 0x000fe2000bf05270 */
[----:B--2---:R-:W-:-:S03]  /*02a0*/  IMAD.WIDE.U32 R4, R4, R3, RZ ;  /* 0x0000000304047225 */ /* 0x004fc600078e00ff */
[----:B------:R-:W-:-:S04]  /*02b0*/  IADD3 R7, P1, PT, R4, R6, RZ ;  /* 0x0000000604077210 */ /* 0x000fc80007f3e0ff */
[----:B------:R-:W-:Y:S01]  /*02c0*/  IADD3.X R6, PT, PT, R5, UR5, RZ, P1, !PT ;  /* 0x0000000505067c10 */ /* 0x000fe20008ffe4ff */
[----:B------:R0:W-:Y:S02]  /*02d0*/  STL [R2], R7 ;  /* 0x0000000702007387 */ /* 0x0001e40000100800 */
[----:B0-----:R-:W-:Y:S01]  /*02e0*/  VIADD R2, R2, 0x4 ;  /* 0x0000000402027836 */ /* 0x001fe20000000000 */
[----:B------:R-:W-:Y:S06]  /*02f0*/  BRA.U UP0, `(.L_x_22) ;  /* 0xfffffffd00cc7547 */ /* 0x000fec000b83ffff */
[----:B------:R-:W-:Y:S01]  /*0300*/  SHF.R.U32.HI R7, RZ, 0x17, R0 ;  /* 0x00000017ff077819 */ /* 0x000fe20000011600 */
[----:B------:R0:W-:Y:S03]  /*0310*/  STL [R1+0x18], R6 ;  /* 0x0000180601007387 */ /* 0x0001e60000100800 */
[C---:B------:R-:W-:Y:S02]  /*0320*/  LOP3.LUT R2, R7.reuse, 0xe0, RZ, 0xc0, !PT ;  /* 0x000000e007027812 */ /* 0x040fe400078ec0ff */
[----:B------:R-:W-:-:S03]  /*0330*/  LOP3.LUT P1, RZ, R7, 0x1f, RZ, 0xc0, !PT ;  /* 0x0000001f07ff7812 */ /* 0x000fc6000782c0ff */
[----:B------:R-:W-:-:S05]  /*0340*/  VIADD R2, R2, 0xffffff80 ;  /* 0xffffff8002027836 */ /* 0x000fca0000000000 */
[----:B------:R-:W-:-:S05]  /*0350*/  SHF.R.U32.HI R2, RZ, 0x5, R2 ;  /* 0x00000005ff027819 */ /* 0x000fca0000011602 */
[----:B------:R-:W-:-:S05]  /*0360*/  IMAD R12, R2, -0x4, R1 ;  /* 0xfffffffc020c7824 */ /* 0x000fca00078e0201 */
[----:B------:R-:W2:Y:S04]  /*0370*/  LDL R3, [R12+0x18] ;  /* 0x000018000c037983 */ /* 0x000ea80000100800 */
[----:B------:R-:W2:Y:S04]  /*0380*/  LDL R4, [R12+0x14] ;  /* 0x000014000c047983 */ /* 0x000ea80000100800 */
[----:B------:R-:W3:Y:S01]  /*0390*/  @P1 LDL R5, [R12+0x10] ;  /* 0x000010000c051983 */ /* 0x000ee20000100800 */
[----:B------:R-:W-:Y:S01]  /*03a0*/  LOP3.LUT R2, R7, 0x1f, RZ, 0xc0, !PT ;  /* 0x0000001f07027812 */ /* 0x000fe200078ec0ff */
[----:B------:R-:W-:Y:S01]  /*03b0*/  UMOV UR4, 0x54442d19 ;  /* 0x54442d1900047882 */ /* 0x000fe20000000000 */
[----:B------:R-:W-:-:S02]  /*03c0*/  UMOV UR5, 0x3bf921fb ;  /* 0x3bf921fb00057882 */ /* 0x000fc40000000000 */
[-C--:B--2---:R-:W-:Y:S02]  /*03d0*/  @P1 SHF.L.W.U32.HI R3, R4, R2.reuse, R3 ;  /* 0x0000000204031219 */ /* 0x084fe40000010e03 */
[----:B---3--:R-:W-:Y:S02]  /*03e0*/  @P1 SHF.L.W.U32.HI R4, R5, R2, R4 ;  /* 0x0000000205041219 */ /* 0x008fe40000010e04 */
[----:B------:R-:W-:Y:S02]  /*03f0*/  ISETP.GE.AND P1, PT, R0, RZ, PT ;  /* 0x000000ff0000720c */ /* 0x000fe40003f26270 */
[C---:B------:R-:W-:Y:S02]  /*0400*/  SHF.L.W.U32.HI R5, R4.reuse, 0x2, R3 ;  /* 0x0000000204057819 */ /* 0x040fe40000010e03 */
[----:B------:R-:W-:Y:S02]  /*0410*/  SHF.L.U32 R4, R4, 0x2, RZ ;  /* 0x0000000204047819 */ /* 0x000fe400000006ff */
[----:B------:R-:W-:-:S04]  /*0420*/  SHF.R.S32.HI R2, RZ, 0x1f, R5 ;  /* 0x0000001fff027819 */ /* 0x000fc80000011405 */
[C---:B------:R-:W-:Y:S02]  /*0430*/  LOP3.LUT R8, R2.reuse, R4, RZ, 0x3c, !PT ;  /* 0x0000000402087212 */ /* 0x040fe400078e3cff */
[----:B------:R-:W-:Y:S02]  /*0440*/  LOP3.LUT R9, R2, R5, RZ, 0x3c, !PT ;  /* 0x0000000502097212 */ /* 0x000fe400078e3cff */
[----:B------:R-:W-:Y:S02]  /*0450*/  SHF.R.U32.HI R2, RZ, 0x1e, R3 ;  /* 0x0000001eff027819 */ /* 0x000fe40000011603 */
[C---:B------:R-:W-:Y:S02]  /*0460*/  LOP3.LUT R3, R5.reuse, R0, RZ, 0x3c, !PT ;  /* 0x0000000005037212 */ /* 0x040fe400078e3cff */
[----:B------:R-:W0:Y:S01]  /*0470*/  I2F.F64.S64 R8, R8 ;  /* 0x0000000800087312 */ /* 0x000e220000301c00 */
[----:B------:R-:W-:Y:S02]  /*0480*/  LEA.HI R2, R5, R2, RZ, 0x1 ;  /* 0x0000000205027211 */ /* 0x000fe400078f08ff */
[----:B------:R-:W-:-:S03]  /*0490*/  ISETP.GE.AND P2, PT, R3, RZ, PT ;  /* 0x000000ff0300720c */ /* 0x000fc60003f46270 */
[----:B------:R-:W-:-:S04]  /*04a0*/  IMAD.MOV R3, RZ, RZ, -R2 ;  /* 0x000000ffff037224 */ /* 0x000fc800078e0a02 */
[----:B------:R-:W-:Y:S01]  /*04b0*/  @!P1 IMAD.MOV.U32 R2, RZ, RZ, R3 ;  /* 0x000000ffff029224 */ /* 0x000fe200078e0003 */
[----:B0-----:R-:W-:-:S10]  /*04c0*/  DMUL R6, R8, UR4 ;  /* 0x0000000408067c28 */ /* 0x001fd40008000000 */
[----:B------:R-:W0:Y:S02]  /*04d0*/  F2F.F32.F64 R6, R6 ;  /* 0x0000000600067310 */ /* 0x000e240000301000 */
[----:B0-----:R-:W-:-:S07]  /*04e0*/  FSEL R3, -R6, R6, !P2 ;  /* 0x0000000606037208 */ /* 0x001fce0005000100 */
.L_x_21:
[----:B------:R-:W-:Y:S05]  /*04f0*/  BSYNC.RECONVERGENT B0 ;  /* 0x0000000000007941 */ /* 0x000fea0003800200 */
.L_x_20:
[----:B------:R-:W-:Y:S01]  /*0500*/  MOV R12, 0x37cbac00 ;  /* 0x37cbac00000c7802 */ /* 0x000fe20000000f00 */
        /* <DEDUP_REMOVED lines=14> */
[----:B------:R-:W-:Y:S01]  /*05f0*/  FFMA R6, R4, R7, R6 ;  /* 0x0000000704067223 */ /* 0x000fe20000000006 */
[----:B------:R-:W-:-:S03]  /*0600*/  MOV R7, R10 ;  /* 0x0000000a00077202 */ /* 0x000fc60000000f00 */
[----:B------:R-:W-:Y:S01]  /*0610*/  FFMA R5, R2, R6, R5 ;  /* 0x0000000602057223 */ /* 0x000fe20000000005 */
[----:B------:R-:W-:-:S03]  /*0620*/  IMAD.MOV.U32 R2, RZ, RZ, R11 ;  /* 0x000000ffff027224 */ /* 0x000fc600078e000b */
[----:B------:R-:W-:Y:S01]  /*0630*/  @P2 FADD R5, RZ, -R5 ;  /* 0x80000005ff052221 */ /* 0x000fe20000000000 */
[----:B------:R-:W-:Y:S06]  /*0640*/  @!P0 BRA `(.L_x_24) ;  /* 0x0000000000dc8947 */ /* 0x000fec0003800000 */
[----:B------:R-:W-:-:S13]  /*0650*/  FSETP.NEU.AND P1, PT, |R0|, +INF , PT ;  /* 0x7f8000000000780b */ /* 0x000fda0003f2d200 */
[----:B------:R-:W-:Y:S01]  /*0660*/  @!P1 FMUL R2, RZ, R0 ;  /* 0x00000000ff029220 */ /* 0x000fe20000400000 */
[----:B------:R-:W-:Y:S01]  /*0670*/  @!P1 IMAD.MOV.U32 R7, RZ, RZ, RZ ;  /* 0x000000ffff079224 */ /* 0x000fe200078e00ff */
[----:B------:R-:W-:Y:S06]  /*0680*/  @!P1 BRA `(.L_x_24) ;  /* 0x0000000000cc9947 */ /* 0x000fec0003800000 */
[----:B------:R-:W-:Y:S01]  /*0690*/  SHF.L.U32 R3, R0, 0x8, RZ ;  /* 0x0000000800037819 */ /* 0x000fe200000006ff */
[----:B------:R-:W-:Y:S01]  /*06a0*/  IMAD.MOV.U32 R6, RZ, RZ, RZ ;  /* 0x000000ffff067224 */ /* 0x000fe200078e00ff */
[----:B------:R-:W0:Y:S01]  /*06b0*/  LDCU.64 UR8, c[0x4][URZ] ;  /* 0x01000000ff0877ac */ /* 0x000e220008000a00 */
[----:B------:R-:W-:Y:S01]  /*06c0*/  IMAD.MOV.U32 R2, RZ, RZ, R1 ;  /* 0x000000ffff027224 */ /* 0x000fe200078e0001 */
[----:B------:R-:W-:Y:S01]  /*06d0*/  LOP3.LUT R7, R3, 0x80000000, RZ, 0xfc, !PT ;  /* 0x8000000003077812 */ /* 0x000fe200078efcff */
[----:B------:R-:W-:Y:S01]  /*06e0*/  UMOV UR5, URZ ;  /* 0x000000ff00057c82 */ /* 0x000fe20008000000 */
[----:B------:R-:W-:-:S05]  /*06f0*/  UMOV UR4, URZ ;  /* 0x000000ff00047c82 */ /* 0x000fca0008000000 */
.L_x_25:
        /* <DEDUP_REMOVED lines=16> */
[----:B------:R-:W-:Y:S02]  /*0800*/  LOP3.LUT P1, RZ, R7, 0x1f, RZ, 0xc0, !PT ;  /* 0x0000001f07ff7812 */ /* 0x000fe4000782c0ff */
[----:B------:R-:W-:-:S04]  /*0810*/  IADD3 R2, PT, PT, R2, -0x80, RZ ;  /* 0xffffff8002027810 */ /* 0x000fc80007ffe0ff */
[----:B------:R-:W-:-:S05]  /*0820*/  SHF.R.U32.HI R2, RZ, 0x5, R2 ;  /* 0x00000005ff027819 */ /* 0x000fca0000011602 */
[----:B------:R-:W-:-:S05]  /*0830*/  IMAD R13, R2, -0x4, R1 ;  /* 0xfffffffc020d7824 */ /* 0x000fca00078e0201 */
[----:B------:R-:W2:Y:S04]  /*0840*/  LDL R2, [R13+0x18] ;  /* 0x000018000d027983 */ /* 0x000ea80000100800 */
[----:B------:R-:W2:Y:S04]  /*0850*/  LDL R3, [R13+0x14] ;  /* 0x000014000d037983 */ /* 0x000ea80000100800 */
[----:B------:R-:W3:Y:S01]  /*0860*/  @P1 LDL R4, [R13+0x10] ;  /* 0x000010000d041983 */ /* 0x000ee20000100800 */
[----:B------:R-:W-:Y:S01]  /*0870*/  LOP3.LUT R7, R7, 0x1f, RZ, 0xc0, !PT ;  /* 0x0000001f07077812 */ /* 0x000fe200078ec0ff */
[----:B------:R-:W-:Y:S01]  /*0880*/  UMOV UR4, 0x54442d19 ;  /* 0x54442d1900047882 */ /* 0x000fe20000000000 */
[----:B------:R-:W-:Y:S01]  /*0890*/  UMOV UR5, 0x3bf921fb ;  /* 0x3bf921fb00057882 */ /* 0x000fe20000000000 */
[----:B------:R-:W-:-:S02]  /*08a0*/  ISETP.GE.AND P2, PT, R0, RZ, PT ;  /* 0x000000ff0000720c */ /* 0x000fc40003f46270 */
[-C--:B--2---:R-:W-:Y:S02]  /*08b0*/  @P1 SHF.L.W.U32.HI R2, R3, R7.reuse, R2 ;  /* 0x0000000703021219 */ /* 0x084fe40000010e02 */
[----:B---3--:R-:W-:-:S04]  /*08c0*/  @P1 SHF.L.W.U32.HI R3, R4, R7, R3 ;  /* 0x0000000704031219 */ /* 0x008fc80000010e03 */
[C-C-:B------:R-:W-:Y:S01]  /*08d0*/  SHF.L.W.U32.HI R7, R3.reuse, 0x2, R2.reuse ;  /* 0x0000000203077819 */ /* 0x140fe20000010e02 */
[----:B------:R-:W-:Y:S01]  /*08e0*/  IMAD.SHL.U32 R3, R3, 0x4, RZ ;  /* 0x0000000403037824 */ /* 0x000fe200078e00ff */
[----:B------:R-:W-:Y:S02]  /*08f0*/  SHF.R.U32.HI R2, RZ, 0x1e, R2 ;  /* 0x0000001eff027819 */ /* 0x000fe40000011602 */
[----:B------:R-:W-:-:S04]  /*0900*/  SHF.R.S32.HI R4, RZ, 0x1f, R7 ;  /* 0x0000001fff047819 */ /* 0x000fc80000011407 */
[C---:B------:R-:W-:Y:S02]  /*0910*/  LOP3.LUT R8, R4.reuse, R3, RZ, 0x3c, !PT ;  /* 0x0000000304087212 */ /* 0x040fe400078e3cff */
[----:B------:R-:W-:Y:S02]  /*0920*/  LOP3.LUT R9, R4, R7, RZ, 0x3c, !PT ;  /* 0x0000000704097212 */ /* 0x000fe400078e3cff */
[C---:B------:R-:W-:Y:S02]  /*0930*/  LOP3.LUT R3, R7.reuse, R0, RZ, 0x3c, !PT ;  /* 0x0000000007037212 */ /* 0x040fe400078e3cff */
[----:B------:R-:W-:Y:S02]  /*0940*/  LEA.HI R7, R7, R2, RZ, 0x1 ;  /* 0x0000000207077211 */ /* 0x000fe400078f08ff */
[----:B------:R-:W1:Y:S01]  /*0950*/  I2F.F64.S64 R8, R8 ;  /* 0x0000000800087312 */ /* 0x000e620000301c00 */
[----:B------:R-:W-:Y:S02]  /*0960*/  ISETP.GE.AND P1, PT, R3, RZ, PT ;  /* 0x000000ff0300720c */ /* 0x000fe40003f26270 */
[----:B------:R-:W-:-:S05]  /*0970*/  IMAD.MOV R2, RZ, RZ, -R7 ;  /* 0x000000ffff027224 */ /* 0x000fca00078e0a07 */
[----:B------:R-:W-:Y:S01]  /*0980*/  @!P2 MOV R7, R2 ;  /* 0x000000020007a202 */ /* 0x000fe20000000f00 */
[----:B-1----:R-:W-:-:S10]  /*0990*/  DMUL R16, R8, UR4 ;  /* 0x0000000408107c28 */ /* 0x002fd40008000000 */
[----:B------:R-:W1:Y:S02]  /*09a0*/  F2F.F32.F64 R16, R16 ;  /* 0x0000001000107310 */ /* 0x000e640000301000 */
[----:B01----:R-:W-:-:S07]  /*09b0*/  FSEL R2, -R16, R16, !P1 ;  /* 0x0000001010027208 */ /* 0x003fce0004800100 */
.L_x_24:
[----:B------:R-:W-:Y:S05]  /*09c0*/  BSYNC.RECONVERGENT B0 ;  /* 0x0000000000007941 */ /* 0x000fea0003800200 */
.L_x_23:
[----:B------:R-:W-:Y:S01]  /*09d0*/  FMUL R3, R2, R2 ;  /* 0x0000000202037220 */ /* 0x000fe20000400000 */
[----:B------:R-:W-:Y:S01]  /*09e0*/  LOP3.LUT R4, R7, 0x1, RZ, 0xc0, !PT ;  /* 0x0000000107047812 */ /* 0x000fe200078ec0ff */
[----:B------:R-:W-:Y:S02]  /*09f0*/  HFMA2 R9, -RZ, RZ, 1.541015625, -0.052001953125 ;  /* 0x3e2aaaa8ff097431 */ /* 0x000fe400000001ff */
[----:B------:R-:W-:Y:S02]  /*0a00*/  IMAD.MOV.U32 R6, RZ, RZ, 0x3c0885e4 ;  /* 0x3c0885e4ff067424 */ /* 0x000fe400078e00ff */
[----:B------:R-:W-:Y:S01]  /*0a10*/  FFMA R12, R3, R12, -0.0013887860113754868507 ;  /* 0xbab607ed030c7423 */ /* 0x000fe2000000000c */
[----:B------:R-:W-:Y:S01]  /*0a20*/  ISETP.NE.U32.AND P1, PT, R4, 0x1, PT ;  /* 0x000000010400780c */ /* 0x000fe20003f25070 */
[----:B------:R-:W-:Y:S01]  /*0a30*/  VIADD R4, R7, 0x1 ;  /* 0x0000000107047836 */ /* 0x000fe20000000000 */
[----:B------:R-:W-:Y:S02]  /*0a40*/  BSSY.RECONVERGENT B0, `(.L_x_26) ;  /* 0x0000043000007945 */ /* 0x000fe40003800200 */
[----:B------:R-:W-:-:S02]  /*0a50*/  FSEL R12, R12, -0.00019574658654164522886, P1 ;  /* 0xb94d41530c0c7808 */ /* 0x000fc40000800000 */
[----:B------:R-:W-:Y:S02]  /*0a60*/  FSEL R6, R6, 0.041666727513074874878, !P1 ;  /* 0x3d2aaabb06067808 */ /* 0x000fe40004800000 */
[----:B------:R-:W-:Y:S02]  /*0a70*/  LOP3.LUT P2, RZ, R4, 0x2, RZ, 0xc0, !PT ;  /* 0x0000000204ff7812 */ /* 0x000fe4000784c0ff */
[----:B------:R-:W-:Y:S01]  /*0a80*/  FSEL R4, R2, 1, !P1 ;  /* 0x3f80000002047808 */ /* 0x000fe20004800000 */
[----:B------:R-:W-:Y:S01]  /*0a90*/  FFMA R6, R3, R12, R6 ;  /* 0x0000000c03067223 */ /* 0x000fe20000000006 */
[----:B------:R-:W-:-:S03]  /*0aa0*/  FSEL R9, -R9, -0.4999999701976776123, !P1 ;  /* 0xbeffffff09097808 */ /* 0x000fc60004800100 */
[C---:B------:R-:W-:Y:S02]  /*0ab0*/  FFMA R7, R3.reuse, R4, RZ ;  /* 0x0000000403077223 */ /* 0x040fe400000000ff */
[----:B------:R-:W-:-:S04]  /*0ac0*/  FFMA R6, R3, R6, R9 ;  /* 0x0000000603067223 */ /* 0x000fc80000000009 */
[----:B------:R-:W-:-:S04]  /*0ad0*/  FFMA R4, R7, R6, R4 ;  /* 0x0000000607047223 */ /* 0x000fc80000000004 */
[----:B------:R-:W-:Y:S01]  /*0ae0*/  @P2 FADD R4, RZ, -R4 ;  /* 0x80000004ff042221 */ /* 0x000fe20000000000 */
[----:B------:R-:W-:Y:S06]  /*0af0*/  @!P0 BRA `(.L_x_27) ;  /* 0x0000000000dc8947 */ /* 0x000fec0003800000 */
[----:B------:R-:W-:-:S13]  /*0b00*/  FSETP.NEU.AND P0, PT, |R0|, +INF , PT ;  /* 0x7f8000000000780b */ /* 0x000fda0003f0d200 */
[----:B------:R-:W-:Y:S01]  /*0b10*/  @!P0 FMUL R11, RZ, R0 ;  /* 0x00000000ff0b8220 */ /* 0x000fe20000400000 */
[----:B------:R-:W-:Y:S01]  /*0b20*/  @!P0 IMAD.MOV.U32 R10, RZ, RZ, RZ ;  /* 0x000000ffff0a8224 */ /* 0x000fe200078e00ff */
[----:B------:R-:W-:Y:S06]  /*0b30*/  @!P0 BRA `(.L_x_27) ;  /* 0x0000000000cc8947 */ /* 0x000fec0003800000 */
[----:B------:R-:W-:Y:S01]  /*0b40*/  IMAD.SHL.U32 R3, R0, 0x100, RZ ;  /* 0x0000010000037824 */ /* 0x000fe200078e00ff */
[----:B------:R-:W-:Y:S01]  /*0b50*/  MOV R8, RZ ;  /* 0x000000ff00087202 */ /* 0x000fe20000000f00 */
[----:B------:R-:W-:Y:S01]  /*0b60*/  IMAD.MOV.U32 R2, RZ, RZ, R1 ;  /* 0x000000ffff027224 */ /* 0x000fe200078e0001 */
[----:B------:R-:W0:Y:S02]  /*0b70*/  LDCU.64 UR8, c[0x4][URZ] ;  /* 0x01000000ff0877ac */ /* 0x000e240008000a00 */
[----:B------:R-:W-:Y:S01]  /*0b80*/  LOP3.LUT R9, R3, 0x80000000, RZ, 0xfc, !PT ;  /* 0x8000000003097812 */ /* 0x000fe200078efcff */
[----:B------:R-:W-:Y:S01]  /*0b90*/  UMOV UR5, URZ ;  /* 0x000000ff00057c82 */ /* 0x000fe20008000000 */
[----:B------:R-:W-:-:S05]  /*0ba0*/  UMOV UR4, URZ ;  /* 0x000000ff00047c82 */ /* 0x000fca0008000000 */
.L_x_28:
[----:B0-----:R-:W-:Y:S01]  /*0bb0*/  IMAD.U32 R10, RZ, RZ, UR8 ;  /* 0x00000008ff0a7e24 */ /* 0x001fe2000f8e00ff */
[----:B------:R-:W-:-:S05]  /*0bc0*/  MOV R11, UR9 ;  /* 0x00000009000b7c02 */ /* 0x000fca0008000f00 */
        /* <DEDUP_REMOVED lines=27> */
[C-C-:B------:R-:W-:Y:S02]  /*0d80*/  SHF.L.W.U32.HI R7, R3.reuse, 0x2, R2.reuse ;  /* 0x0000000203077819 */ /* 0x140fe40000010e02 */
[----:B------:R-:W-:Y:S02]  /*0d90*/  SHF.L.U32 R3, R3, 0x2, RZ ;  /* 0x0000000203037819 */ /* 0x000fe400000006ff */
[----:B------:R-:W-:Y:S02]  /*0da0*/  SHF.R.S32.HI R6, RZ, 0x1f, R7 ;  /* 0x0000001fff067819 */ /* 0x000fe40000011407 */
[----:B------:R-:W-:Y:S02]  /*0db0*/  SHF.R.U32.HI R2, RZ, 0x1e, R2 ;  /* 0x0000001eff027819 */ /* 0x000fe40000011602 */
[C---:B------:R-:W-:Y:S02]  /*0dc0*/  LOP3.LUT R12, R6.reuse, R3, RZ, 0x3c, !PT ;  /* 0x00000003060c7212 */ /* 0x040fe400078e3cff */
[----:B------:R-:W-:-:S02]  /*0dd0*/  LOP3.LUT R13, R6, R7, RZ, 0x3c, !PT ;  /* 0x00000007060d7212 */ /* 0x000fc400078e3cff */
[C---:B------:R-:W-:Y:S02]  /*0de0*/  LEA.HI R10, R7.reuse, R2, RZ, 0x1 ;  /* 0x00000002070a7211 */ /* 0x040fe400078f08ff */
[----:B------:R-:W-:Y:S02]  /*0df0*/  LOP3.LUT R3, R7, R0, RZ, 0x3c, !PT ;  /* 0x0000000007037212 */ /* 0x000fe400078e3cff */
[----:B------:R-:W0:Y:S01]  /*0e00*/  I2F.F64.S64 R12, R12 ;  /* 0x0000000c000c7312 */ /* 0x000e220000301c00 */
[----:B------:R-:W-:Y:S01]  /*0e10*/  IMAD.MOV R2, RZ, RZ, -R10 ;  /* 0x000000ffff027224 */ /* 0x000fe200078e0a0a */
[----:B------:R-:W-:-:S03]  /*0e20*/  ISETP.GE.AND P0, PT, R3, RZ, PT ;  /* 0x000000ff0300720c */ /* 0x000fc60003f06270 */
[----:B------:R-:W-:Y:S01]  /*0e30*/  @!P1 IMAD.MOV.U32 R10, RZ, RZ, R2 ;  /* 0x000000ffff0a9224 */ /* 0x000fe200078e0002 */
[----:B0-----:R-:W-:-:S10]  /*0e40*/  DMUL R8, R12, UR4 ;  /* 0x000000040c087c28 */ /* 0x001fd40008000000 */
[----:B------:R-:W0:Y:S02]  /*0e50*/  F2F.F32.F64 R8, R8 ;  /* 0x0000000800087310 */ /* 0x000e240000301000 */
[----:B0-----:R-:W-:-:S07]  /*0e60*/  FSEL R11, -R8, R8, !P0 ;  /* 0x00000008080b7208 */ /* 0x001fce0004000100 */
.L_x_27:
[----:B------:R-:W-:Y:S05]  /*0e70*/  BSYNC.RECONVERGENT B0 ;  /* 0x0000000000007941 */ /* 0x000fea0003800200 */
.L_x_26:
[----:B------:R-:W-:Y:S01]  /*0e80*/  FADD R3, |R0|, 1 ;  /* 0x3f80000000037421 */ /* 0x000fe20000000200 */
[----:B------:R-:W-:Y:S01]  /*0e90*/  IMAD.MOV.U32 R9, RZ, RZ, 0x3e055027 ;  /* 0x3e055027ff097424 */ /* 0x000fe200078e00ff */
[----:B------:R-:W-:Y:S01]  /*0ea0*/  MOV R7, R11 ;  /* 0x0000000b00077202 */ /* 0x000fe20000000f00 */
[----:B------:R-:W-:Y:S02]  /*0eb0*/  HFMA2 R19, -RZ, RZ, 3.7421875, 0 ;  /* 0x437c0000ff137431 */ /* 0x000fe400000001ff */
[----:B------:R-:W-:Y:S01]  /*0ec0*/  IMAD.MOV.U32 R8, RZ, RZ, 0x3bbb989d ;  /* 0x3bbb989dff087424 */ /* 0x000fe200078e00ff */
[----:B------:R-:W-:Y:S01]  /*0ed0*/  IADD3 R2, PT, PT, R3, -0x3f2aaaab, RZ ;  /* 0xc0d5555503027810 */ /* 0x000fe20007ffe0ff */
[----:B------:R-:W-:Y:S02]  /*0ee0*/  IMAD.MOV.U32 R17, RZ, RZ, 0x3c190000 ;  /* 0x3c190000ff117424 */ /* 0x000fe400078e00ff */
[----:B------:R-:W-:Y:S01]  /*0ef0*/  FMUL R12, R7, R7 ;  /* 0x00000007070c7220 */ /* 0x000fe20000400000 */
[----:B------:R-:W-:Y:S01]  /*0f00*/  LOP3.LUT R10, R10, 0x1, RZ, 0xc0, !PT ;  /* 0x000000010a0a7812 */ /* 0x000fe200078ec0ff */
[----:B------:R-:W-:Y:S01]  /*0f10*/  BSSY.RECONVERGENT B0, `(.L_x_29) ;  /* 0x0000034000007945 */ /* 0x000fe20003800200 */
[----:B------:R-:W-:-:S02]  /*0f20*/  LOP3.LUT R2, R2, 0xff800000, RZ, 0xc0, !PT ;  /* 0xff80000002027812 */ /* 0x000fc400078ec0ff */
[----:B------:R-:W-:Y:S02]  /*0f30*/  ISETP.NE.U32.AND P2, PT, R10, 0x1, PT ;  /* 0x000000010a00780c */ /* 0x000fe40003f45070 */
[----:B------:R-:W-:Y:S01]  /*0f40*/  FSETP.NEU.AND P1, PT, |R7|, 0.00049096695147454738617, PT ;  /* 0x3a00b43c0700780b */ /* 0x000fe20003f2d200 */
[C---:B------:R-:W-:Y:S01]  /*0f50*/  IMAD.IADD R6, R3.reuse, 0x1, -R2 ;  /* 0x0000000103067824 */ /* 0x040fe200078e0a02 */
[----:B------:R-:W-:Y:S02]  /*0f60*/  ISETP.GT.U32.AND P0, PT, R3, 0x7f7fffff, PT ;  /* 0x7f7fffff0300780c */ /* 0x000fe40003f04070 */
[----:B------:R-:W-:Y:S01]  /*0f70*/  I2FP.F32.S32 R2, R2 ;  /* 0x0000000200027245 */ /* 0x000fe20000201400 */
[----:B------:R-:W-:-:S04]  /*0f80*/  FADD R6, R6, -1 ;  /* 0xbf80000006067421 */ /* 0x000fc80000000000 */
[----:B------:R-:W-:Y:S01]  /*0f90*/  FFMA R9, R6, -R9, 0.14084610342979431152 ;  /* 0x3e1039f606097423 */ /* 0x000fe20000000809 */
[----:B------:R-:W-:-:S03]  /*0fa0*/  FFMA R2, R2, 1.1920928955078125e-07, RZ ;  /* 0x3400000002027823 */ /* 0x000fc600000000ff */
[----:B------:R-:W-:Y:S01]  /*0fb0*/  FFMA R11, R6, R9, -0.12148627638816833496 ;  /* 0xbdf8cdcc060b7423 */ /* 0x000fe20000000009 */
[----:B------:R-:W-:-:S03]  /*0fc0*/  FMUL R9, R0, 0.0099999997764825820923 ;  /* 0x3c23d70a00097820 */ /* 0x000fc60000400000 */
[----:B------:R-:W-:Y:S01]  /*0fd0*/  FFMA R13, R6, R11, 0.13980610668659210205 ;  /* 0x3e0f2955060d7423 */ /* 0x000fe2000000000b */
[----:B------:R-:W-:Y:S01]  /*0fe0*/  FFMA.SAT R8, R9, R8, 0.5 ;  /* 0x3f00000009087423 */ /* 0x000fe20000002008 */
[----:B------:R-:W-:Y:S02]  /*0ff0*/  FFMA R11, R12, R17, 0.003265380859375 ;  /* 0x3b5600000c0b7423 */ /* 0x000fe40000000011 */
[----:B------:R-:W-:Y:S01]  /*1000*/  FFMA R13, R6, R13, -0.16684235632419586182 ;  /* 0xbe2ad8b9060d7423 */ /* 0x000fe2000000000d */
[----:B------:R-:W-:Y:S01]  /*1010*/  FFMA.RM R8, R8, R19, 12582913 ;  /* 0x4b40000108087423 */ /* 0x000fe20000004013 */
[----:B------:R-:W-:Y:S02]  /*1020*/  FFMA R11, R12, R11, 0.0242919921875 ;  /* 0x3cc700000c0b7423 */ /* 0x000fe4000000000b */
[----:B------:R-:W-:Y:S01]  /*1030*/  FFMA R13, R6, R13, 0.20012299716472625732 ;  /* 0x3e4ced0b060d7423 */ /* 0x000fe2000000000d */
[----:B------:R-:W-:Y:S01]  /*1040*/  FADD R10, R8, -12583039 ;  /* 0xcb40007f080a7421 */ /* 0x000fe20000000000 */
[----:B------:R-:W-:-:S02]  /*1050*/  FFMA R11, R12, R11, 0.053466796875 ;  /* 0x3d5b00000c0b7423 */ /* 0x000fc4000000000b */
[----:B------:R-:W-:Y:S01]  /*1060*/  FFMA R13, R6, R13, -0.24999669194221496582 ;  /* 0xbe7fff22060d7423 */ /* 0x000fe2000000000d */
[C---:B------:R-:W-:Y:S01]  /*1070*/  FFMA R16, R9.reuse, 1.4426950216293334961, -R10 ;  /* 0x3fb8aa3b09107823 */ /* 0x040fe2000000080a */
[----:B------:R-:W-:Y:S01]  /*1080*/  FFMA R11, R12, R11, 0.13337790966033935547 ;  /* 0x3e0894380c0b7423 */ /* 0x000fe2000000000b */
[----:B------:R-:W-:Y:S01]  /*1090*/  MUFU.RSQ R10, R3 ;  /* 0x00000003000a7308 */ /* 0x000fe20000001400 */
[----:B------:R-:W-:Y:S01]  /*10a0*/  FFMA R13, R6, R13, 0.33333182334899902344 ;  /* 0x3eaaaa78060d7423 */ /* 0x000fe2000000000d */
[----:B------:R-:W-:Y:S01]  /*10b0*/  FFMA R9, R9, 1.925963033500011079e-08, R16 ;  /* 0x32a5706009097823 */ /* 0x000fe20000000010 */
[C---:B------:R-:W-:Y:S01]  /*10c0*/  FFMA R16, R12.reuse, R11, 0.33333230018615722656 ;  /* 0x3eaaaa880c107423 */ /* 0x040fe2000000000b */
[----:B------:R-:W-:Y:S01]  /*10d0*/  FMUL R12, R12, R7 ;  /* 0x000000070c0c7220 */ /* 0x000fe20000400000 */
[----:B------:R-:W-:-:S03]  /*10e0*/  FFMA R13, R6, R13, -0.5 ;  /* 0xbf000000060d7423 */ /* 0x000fc6000000000d */
[----:B------:R-:W-:Y:S01]  /*10f0*/  @P1 FFMA R7, R16, R12, R7 ;  /* 0x0000000c10071223 */ /* 0x000fe20000000007 */
[C---:B------:R-:W-:Y:S01]  /*1100*/  FMUL R13, R6.reuse, R13 ;  /* 0x0000000d060d7220 */ /* 0x040fe20000400000 */
[----:B------:R-:W0:Y:S01]  /*1110*/  MUFU.EX2 R9, R9 ;  /* 0x0000000900097308 */ /* 0x000e220000000800 */
[----:B------:R-:W-:Y:S01]  /*1120*/  IMAD.MOV.U32 R12, RZ, RZ, 0x7f800000 ;  /* 0x7f800000ff0c7424 */ /* 0x000fe200078e00ff */
[C---:B------:R-:W-:Y:S01]  /*1130*/  FSETP.NEU.AND P1, PT, R3.reuse, RZ, PT ;  /* 0x000000ff0300720b */ /* 0x040fe20003f2d000 */
[----:B------:R-:W-:Y:S01]  /*1140*/  FFMA R13, R6, R13, R6 ;  /* 0x0000000d060d7223 */ /* 0x000fe20000000006 */
[----:B------:R-:W-:-:S03]  /*1150*/  VIADD R6, R3, 0xf3000000 ;  /* 0xf300000003067836 */ /* 0x000fc60000000000 */
[----:B------:R-:W-:Y:S01]  /*1160*/  FFMA R2, R2, 0.69314718246459960938, R13 ;  /* 0x3f31721802027823 */ /* 0x000fe2000000000d */
[----:B------:R-:W1:Y:S01]  /*1170*/  @!P2 MUFU.RCP R7, -R7 ;  /* 0x800000070007a308 */ /* 0x000e620000001000 */
[----:B------:R-:W-:Y:S01]  /*1180*/  ISETP.GT.U32.AND P2, PT, R6, 0x727fffff, PT ;  /* 0x727fffff0600780c */ /* 0x000fe20003f44070 */
[----:B------:R-:W-:Y:S01]  /*1190*/  @P0 FFMA R2, R3, R12, +INF ;  /* 0x7f80000003020423 */ /* 0x000fe2000000000c */
[----:B------:R-:W-:-:S05]  /*11a0*/  SHF.L.U32 R6, R8, 0x17, RZ ;  /* 0x0000001708067819 */ /* 0x000fca00000006ff */
[----:B0-----:R-:W-:Y:S01]  /*11b0*/  FMUL R6, R6, R9 ;  /* 0x0000000906067220 */ /* 0x001fe20000400000 */
[----:B------:R-:W-:-:S05]  /*11c0*/  FSEL R9, R2, -INF , P1 ;  /* 0xff80000002097808 */ /* 0x000fca0000800000 */
[----:B------:R-:W-:Y:S05]  /*11d0*/  @!P2 BRA `(.L_x_30) ;  /* 0x00000000000ca947 */ /* 0x000fea0003800000 */
[----:B------:R-:W-:-:S07]  /*11e0*/  MOV R13, 0x1200 ;  /* 0x00001200000d7802 */ /* 0x000fce0000000f00 */
[----:B-1----:R-:W-:Y:S05]  /*11f0*/  CALL.REL.NOINC `($__internal_1_$__cuda_sm20_sqrt_rn_f32_slowpath) ;  /* 0x0000001000587944 */ /* 0x002fea0003c00000 */
[----:B------:R-:W-:Y:S05]  /*1200*/  BRA `(.L_x_31) ;  /* 0x0000000000107947 */ /* 0x000fea0003800000 */
.L_x_30:
[----:B------:R-:W-:Y:S01]  /*1210*/  FMUL.FTZ R8, R3, R10 ;  /* 0x0000000a03087220 */ /* 0x000fe20000410000 */
[----:B------:R-:W-:-:S03]  /*1220*/  FMUL.FTZ R10, R10, 0.5 ;  /* 0x3f0000000a0a7820 */ /* 0x000fc60000410000 */
[----:B------:R-:W-:-:S04]  /*1230*/  FFMA R3, -R8, R8, R3 ;  /* 0x0000000808037223 */ /* 0x000fc80000000103 */
[----:B------:R-:W-:-:S07]  /*1240*/  FFMA R8, R3, R10, R8 ;  /* 0x0000000a03087223 */ /* 0x000fce0000000008 */
.L_x_31:
[----:B------:R-:W-:Y:S05]  /*1250*/  BSYNC.RECONVERGENT B0 ;  /* 0x0000000000007941 */ /* 0x000fea0003800200 */
.L_x_29:
[----:B------:R-:W-:Y:S01]  /*1260*/  FADD R11, R0, R5 ;  /* 0x00000005000b7221 */ /* 0x000fe20000000000 */
[----:B-1----:R-:W-:Y:S01]  /*1270*/  FADD R10, R4, R7 ;  /* 0x00000007040a7221 */ /* 0x002fe20000000000 */
[----:B------:R-:W-:Y:S01]  /*1280*/  FADD R13, R6, R9 ;  /* 0x00000009060d7221 */ /* 0x000fe20000000000 */
[----:B------:R-:W-:Y:S01]  /*1290*/  BSSY.RECONVERGENT B0, `(.L_x_32) ;  /* 0x0000043000007945 */ /* 0x000fe20003800200 */
[----:B------:R-:W-:Y:S02]  /*12a0*/  FADD R12, R11, R8 ;  /* 0x000000080b0c7221 */ /* 0x000fe40000000000 */
[----:B------:R-:W-:-:S04]  /*12b0*/  FADD R17, R10, R13 ;  /* 0x0000000d0a117221 */ /* 0x000fc80000000000 */
[----:B------:R-:W-:-:S04]  /*12c0*/  FADD R16, R12, R17 ;  /* 0x000000110c107221 */ /* 0x000fc80000000000 */
        /* <DEDUP_REMOVED lines=19> */
.L_x_34:
        /* <DEDUP_REMOVED lines=31> */
[----:B------:R-:W-:-:S02]  /*15f0*/  SHF.R.S32.HI R18, RZ, 0x1f, R21 ;  /* 0x0000001fff127819 */ /* 0x000fc40000011415 */
[----:B------:R-:W-:Y:S02]  /*1600*/  SHF.R.U32.HI R20, RZ, 0x1e, R20 ;  /* 0x0000001eff147819 */ /* 0x000fe40000011614 */
[C---:B------:R-:W-:Y:S02]  /*1610*/  LOP3.LUT R2, R18.reuse, R3, RZ, 0x3c, !PT ;  /* 0x0000000312027212 */ /* 0x040fe400078e3cff */
[----:B------:R-:W-:Y:S02]  /*1620*/  LOP3.LUT R3, R18, R21, RZ, 0x3c, !PT ;  /* 0x0000001512037212 */ /* 0x000fe400078e3cff */
[C---:B0-----:R-:W-:Y:S02]  /*1630*/  LOP3.LUT R22, R21.reuse, R16, RZ, 0x3c, !PT ;  /* 0x0000001015167212 */ /* 0x041fe400078e3cff */
[----:B------:R-:W-:Y:S02]  /*1640*/  LEA.HI R21, R21, R20, RZ, 0x1 ;  /* 0x0000001415157211 */ /* 0x000fe400078f08ff */
[----:B------:R-:W0:Y:S01]  /*1650*/  I2F.F64.S64 R2, R2 ;  /* 0x0000000200027312 */ /* 0x000e220000301c00 */
[----:B------:R-:W-:-:S02]  /*1660*/  ISETP.GE.AND P1, PT, R22, RZ, PT ;  /* 0x000000ff1600720c */ /* 0x000fc40003f26270 */
[----:B------:R-:W-:-:S04]  /*1670*/  IMAD.MOV R20, RZ, RZ, -R21 ;  /* 0x000000ffff147224 */ /* 0x000fc800078e0a15 */
[----:B------:R-:W-:Y:S01]  /*1680*/  @!P0 IMAD.MOV.U32 R21, RZ, RZ, R20 ;  /* 0x000000ffff158224 */ /* 0x000fe200078e0014 */
[----:B0-----:R-:W-:-:S10]  /*1690*/  DMUL R18, R2, UR4 ;  /* 0x0000000402127c28 */ /* 0x001fd40008000000 */
[----:B------:R-:W0:Y:S02]  /*16a0*/  F2F.F32.F64 R18, R18 ;  /* 0x0000001200127310 */ /* 0x000e240000301000 */
[----:B0-----:R-:W-:-:S07]  /*16b0*/  FSEL R2, -R18, R18, !P1 ;  /* 0x0000001212027208 */ /* 0x001fce0004800100 */
.L_x_33:
[----:B------:R-:W-:Y:S05]  /*16c0*/  BSYNC.RECONVERGENT B0 ;  /* 0x0000000000007941 */ /* 0x000fea0003800200 */
.L_x_32:
        /* <DEDUP_REMOVED lines=31> */
[----:B------:R-:W-:Y:S01]  /*18c0*/  MOV R20, R1 ;  /* 0x0000000100147202 */ /* 0x000fe20000000f00 */
[----:B------:R-:W-:Y:S01]  /*18d0*/  IMAD.MOV.U32 R24, RZ, RZ, RZ ;  /* 0x000000ffff187224 */ /* 0x000fe200078e00ff */
[----:B------:R-:W0:Y:S02]  /*18e0*/  LDCU.64 UR8, c[0x4][URZ] ;  /* 0x01000000ff0877ac */ /* 0x000e240008000a00 */
[----:B------:R-:W-:Y:S01]  /*18f0*/  LOP3.LUT R27, R2, 0x80000000, RZ, 0xfc, !PT ;  /* 0x80000000021b7812 */ /* 0x000fe200078efcff */
[----:B------:R-:W-:Y:S01]  /*1900*/  UMOV UR5, URZ ;  /* 0x000000ff00057c82 */ /* 0x000fe20008000000 */
[----:B------:R-:W-:-:S05]  /*1910*/  UMOV UR4, URZ ;  /* 0x000000ff00047c82 */ /* 0x000fca0008000000 */
.L_x_37:
[----:B0-----:R-:W-:Y:S02]  /*1920*/  IMAD.U32 R2, RZ, RZ, UR8 ;  /* 0x00000008ff027e24 */ /* 0x001fe4000f8e00ff */
        /* <DEDUP_REMOVED lines=10> */
[----:B0-----:R-:W-:Y:S01]  /*19d0*/  IADD3 R20, PT, PT, R20, 0x4, RZ ;  /* 0x0000000414147810 */ /* 0x001fe20007ffe0ff */
        /* <DEDUP_REMOVED lines=17> */
[C-C-:B------:R-:W-:Y:S01]  /*1af0*/  SHF.L.W.U32.HI R22, R3.reuse, 0x2, R20.reuse ;  /* 0x0000000203167819 */ /* 0x140fe20000010e14 */
[----:B------:R-:W-:Y:S01]  /*1b00*/  IMAD.SHL.U32 R3, R3, 0x4, RZ ;  /* 0x0000000403037824 */ /* 0x000fe200078e00ff */
[----:B------:R-:W-:Y:S02]  /*1b10*/  SHF.R.U32.HI R25, RZ, 0x1e, R20 ;  /* 0x0000001eff197819 */ /* 0x000fe40000011614 */
[----:B------:R-:W-:-:S02]  /*1b20*/  SHF.R.S32.HI R18, RZ, 0x1f, R22 ;  /* 0x0000001fff127819 */ /* 0x000fc40000011416 */
[----:B------:R-:W-:Y:S02]  /*1b30*/  LOP3.LUT R20, R22, R21, RZ, 0x3c, !PT ;  /* 0x0000001516147212 */ /* 0x000fe400078e3cff */
[C---:B------:R-:W-:Y:S02]  /*1b40*/  LOP3.LUT R2, R18.reuse, R3, RZ, 0x3c, !PT ;  /* 0x0000000312027212 */ /* 0x040fe400078e3cff */
[----:B------:R-:W-:Y:S02]  /*1b50*/  LOP3.LUT R3, R18, R22, RZ, 0x3c, !PT ;  /* 0x0000001612037212 */ /* 0x000fe400078e3cff */
[----:B------:R-:W-:Y:S02]  /*1b60*/  LEA.HI R22, R22, R25, RZ, 0x1 ;  /* 0x0000001916167211 */ /* 0x000fe400078f08ff */
[----:B------:R-:W-:Y:S02]  /*1b70*/  ISETP.GE.AND P1, PT, R20, RZ, PT ;  /* 0x000000ff1400720c */ /* 0x000fe40003f26270 */
[----:B------:R-:W1:Y:S01]  /*1b80*/  I2F.F64.S64 R2, R2 ;  /* 0x0000000200027312 */ /* 0x000e620000301c00 */
[----:B------:R-:W-:-:S05]  /*1b90*/  IADD3 R20, PT, PT, -R22, RZ, RZ ;  /* 0x000000ff16147210 */ /* 0x000fca0007ffe1ff */
[----:B------:R-:W-:Y:S01]  /*1ba0*/  @!P0 IMAD.MOV.U32 R22, RZ, RZ, R20 ;  /* 0x000000ffff168224 */ /* 0x000fe200078e0014 */
[----:B-1----:R-:W-:-:S10]  /*1bb0*/  DMUL R18, R2, UR4 ;  /* 0x0000000402127c28 */ /* 0x002fd40008000000 */
[----:B------:R-:W1:Y:S02]  /*1bc0*/  F2F.F32.F64 R18, R18 ;  /* 0x0000001200127310 */ /* 0x000e640000301000 */
[----:B01----:R-:W-:-:S07]  /*1bd0*/  FSEL R3, -R18, R18, !P1 ;  /* 0x0000001212037208 */ /* 0x003fce0004800100 */
.L_x_36:
[----:B------:R-:W-:Y:S05]  /*1be0*/  BSYNC.RECONVERGENT B0 ;  /* 0x0000000000007941 */ /* 0x000fea0003800200 */
.L_x_35:
[----:B------:R-:W-:Y:S01]  /*1bf0*/  FMUL R2, R3, R3 ;  /* 0x0000000303027220 */ /* 0x000fe20000400000 */
[C---:B------:R-:W-:Y:S01]  /*1c00*/  LOP3.LUT R18, R22.reuse, 0x1, RZ, 0xc0, !PT ;  /* 0x0000000116127812 */ /* 0x040fe200078ec0ff */
[----:B------:R-:W-:Y:S01]  /*1c10*/  IMAD.MOV.U32 R25, RZ, RZ, 0x3c0885e4 ;  /* 0x3c0885e4ff197424 */ /* 0x000fe200078e00ff */
[----:B------:R-:W-:Y:S01]  /*1c20*/  IADD3 R22, PT, PT, R22, 0x1, RZ ;  /* 0x0000000116167810 */ /* 0x000fe20007ffe0ff */
[----:B------:R-:W-:Y:S01]  /*1c30*/  FFMA R23, R2, R23, -0.0013887860113754868507 ;  /* 0xbab607ed02177423 */ /* 0x000fe20000000017 */
[----:B------:R-:W-:Y:S01]  /*1c40*/  ISETP.NE.U32.AND P0, PT, R18, 0x1, PT ;  /* 0x000000011200780c */ /* 0x000fe20003f05070 */
[----:B------:R-:W-:Y:S01]  /*1c50*/  IMAD.MOV.U32 R20, RZ, RZ, 0x3e2aaaa8 ;  /* 0x3e2aaaa8ff147424 */ /* 0x000fe200078e00ff */
[----:B------:R-:W-:Y:S01]  /*1c60*/  LOP3.LUT P1, RZ, R22, 0x2, RZ, 0xc0, !PT ;  /* 0x0000000216ff7812 */ /* 0x000fe2000782c0ff */
[----:B------:R-:W-:Y:S01]  /*1c70*/  BSSY.RECONVERGENT B0, `(.L_x_38) ;  /* 0x0000049000007945 */ /* 0x000fe20003800200 */
[----:B------:R-:W-:Y:S02]  /*1c80*/  FSEL R19, R23, -0.00019574658654164522886, P0 ;  /* 0xb94d415317137808 */ /* 0x000fe40000000000 */
[----:B------:R-:W-:-:S02]  /*1c90*/  FSEL R25, R25, 0.041666727513074874878, !P0 ;  /* 0x3d2aaabb19197808 */ /* 0x000fc40004000000 */
[----:B------:R-:W-:Y:S02]  /*1ca0*/  FSEL R23, R3, 1, !P0 ;  /* 0x3f80000003177808 */ /* 0x000fe40004000000 */
[----:B------:R-:W-:Y:S01]  /*1cb0*/  FSEL R20, -R20, -0.4999999701976776123, !P0 ;  /* 0xbeffffff14147808 */ /* 0x000fe20004000100 */
        /* <DEDUP_REMOVED lines=24> */
.L_x_40:
        /* <DEDUP_REMOVED lines=28> */
[--C-:B------:R-:W-:Y:S02]  /*2000*/  SHF.R.U32.HI R25, RZ, 0x1e, R20.reuse ;  /* 0x0000001eff197819 */ /* 0x100fe40000011614 */
[C---:B------:R-:W-:Y:S01]  /*2010*/  SHF.L.W.U32.HI R22, R3.reuse, 0x2, R20 ;  /* 0x0000000203167819 */ /* 0x040fe20000010e14 */
[----:B------:R-:W-:Y:S01]  /*2020*/  IMAD.SHL.U32 R3, R3, 0x4, RZ ;  /* 0x0000000403037824 */ /* 0x000fe200078e00ff */
[----:B------:R-:W-:Y:S02]  /*2030*/  ISETP.GE.AND P0, PT, R23, RZ, PT ;  /* 0x000000ff1700720c */ /* 0x000fe40003f06270 */
[----:B------:R-:W-:-:S02]  /*2040*/  SHF.R.S32.HI R18, RZ, 0x1f, R22 ;  /* 0x0000001fff127819 */ /* 0x000fc40000011416 */
[----:B------:R-:W-:Y:S02]  /*2050*/  LOP3.LUT R20, R22, R23, RZ, 0x3c, !PT ;  /* 0x0000001716147212 */ /* 0x000fe400078e3cff */
[C---:B------:R-:W-:Y:S02]  /*2060*/  LOP3.LUT R2, R18.reuse, R3, RZ, 0x3c, !PT ;  /* 0x0000000312027212 */ /* 0x040fe400078e3cff */
[----:B------:R-:W-:Y:S02]  /*2070*/  LOP3.LUT R3, R18, R22, RZ, 0x3c, !PT ;  /* 0x0000001612037212 */ /* 0x000fe400078e3cff */
[----:B------:R-:W-:Y:S02]  /*2080*/  LEA.HI R22, R22, R25, RZ, 0x1 ;  /* 0x0000001916167211 */ /* 0x000fe400078f08ff */
[----:B------:R-:W-:Y:S02]  /*2090*/  ISETP.GE.AND P1, PT, R20, RZ, PT ;  /* 0x000000ff1400720c */ /* 0x000fe40003f26270 */
[----:B------:R-:W1:Y:S01]  /*20a0*/  I2F.F64.S64 R2, R2 ;  /* 0x0000000200027312 */ /* 0x000e620000301c00 */
[----:B------:R-:W-:-:S05]  /*20b0*/  IMAD.MOV R20, RZ, RZ, -R22 ;  /* 0x000000ffff147224 */ /* 0x000fca00078e0a16 */
[----:B------:R-:W-:Y:S01]  /*20c0*/  @!P0 MOV R22, R20 ;  /* 0x0000001400168202 */ /* 0x000fe20000000f00 */
[----:B-1----:R-:W-:-:S10]  /*20d0*/  DMUL R18, R2, UR4 ;  /* 0x0000000402127c28 */ /* 0x002fd40008000000 */
[----:B------:R-:W1:Y:S02]  /*20e0*/  F2F.F32.F64 R18, R18 ;  /* 0x0000001200127310 */ /* 0x000e640000301000 */
[----:B01----:R-:W-:-:S07]  /*20f0*/  FSEL R2, -R18, R18, !P1 ;  /* 0x0000001212027208 */ /* 0x003fce0004800100 */
.L_x_39:
[----:B------:R-:W-:Y:S05]  /*2100*/  BSYNC.RECONVERGENT B0 ;  /* 0x0000000000007941 */ /* 0x000fea0003800200 */
.L_x_38:
[----:B------:R-:W-:Y:S01]  /*2110*/  FADD R18, R4, R11 ;  /* 0x0000000b04127221 */ /* 0x000fe20000000000 */
[C---:B------:R-:W-:Y:S01]  /*2120*/  FMUL R3, R2.reuse, R2 ;  /* 0x0000000202037220 */ /* 0x040fe20000400000 */
[----:B------:R-:W-:Y:S02]  /*2130*/  FSETP.NEU.AND P0, PT, |R2|, 0.00049096695147454738617, PT ;  /* 0x3a00b43c0200780b */ /* 0x000fe40003f0d200 */
[----:B------:R-:W-:Y:S01]  /*2140*/  FADD R19, R7, R18 ;  /* 0x0000001207137221 */ /* 0x000fe20000000000 */
[----:B------:R-:W-:Y:S01]  /*2150*/  IMAD.MOV.U32 R18, RZ, RZ, 0x3c190000 ;  /* 0x3c190000ff127424 */ /* 0x000fe200078e00ff */
[----:B------:R-:W-:Y:S02]  /*2160*/  LOP3.LUT R22, R22, 0x1, RZ, 0xc0, !PT ;  /* 0x0000000116167812 */ /* 0x000fe400078ec0ff */
[----:B------:R-:W-:Y:S01]  /*2170*/  FADD R20, R6, R19 ;  /* 0x0000001306147221 */ /* 0x000fe20000000000 */
[----:B------:R-:W-:Y:S01]  /*2180*/  FFMA R18, R3, R18, 0.003265380859375 ;  /* 0x3b56000003127423 */ /* 0x000fe20000000012 */
[----:B------:R-:W-:-:S02]  /*2190*/  ISETP.NE.U32.AND P1, PT, R22, 0x1, PT ;  /* 0x000000011600780c */ /* 0x000fc40003f25070 */
[----:B------:R-:W-:Y:S01]  /*21a0*/  FADD R19, R9, R20 ;  /* 0x0000001409137221 */ /* 0x000fe20000000000 */
[----:B------:R-:W-:-:S03]  /*21b0*/  FFMA R18, R3, R18, 0.0242919921875 ;  /* 0x3cc7000003127423 */ /* 0x000fc60000000012 */
[----:B------:R-:W-:Y:S01]  /*21c0*/  FADD R20, R19, R8 ;  /* 0x0000000813147221 */ /* 0x000fe20000000000 */
[----:B------:R-:W-:-:S03]  /*21d0*/  FFMA R18, R3, R18, 0.053466796875 ;  /* 0x3d5b000003127423 */ /* 0x000fc60000000012 */
[----:B------:R-:W-:Y:S01]  /*21e0*/  FADD R19, R11, R20 ;  /* 0x000000140b137221 */ /* 0x000fe20000000000 */
[----:B------:R-:W-:-:S03]  /*21f0*/  FFMA R18, R3, R18, 0.13337790966033935547 ;  /* 0x3e08943803127423 */ /* 0x000fc60000000012 */
[----:B------:R-:W-:Y:S01]  /*2200*/  FADD R20, R10, R19 ;  /* 0x000000130a147221 */ /* 0x000fe20000000000 */
[C---:B------:R-:W-:Y:S01]  /*2210*/  FFMA R19, R3.reuse, R18, 0.33333230018615722656 ;  /* 0x3eaaaa8803137423 */ /* 0x040fe20000000012 */
[----:B------:R-:W-:Y:S02]  /*2220*/  FMUL R3, R3, R2 ;  /* 0x0000000203037220 */ /* 0x000fe40000400000 */
[----:B------:R-:W-:Y:S02]  /*2230*/  FADD R25, R13, R20 ;  /* 0x000000140d197221 */ /* 0x000fe40000000000 */
[----:B------:R-:W-:Y:S02]  /*2240*/  @P0 FFMA R2, R19, R3, R2 ;  /* 0x0000000313020223 */ /* 0x000fe40000000002 */
[----:B------:R-:W-:-:S04]  /*2250*/  FADD R18, R12, R25 ;  /* 0x000000190c127221 */ /* 0x000fc80000000000 */
[----:B------:R-:W0:Y:S01]  /*2260*/  @!P1 MUFU.RCP R2, -R2 ;  /* 0x8000000200029308 */ /* 0x000e220000001000 */
[----:B------:R-:W-:-:S04]  /*2270*/  FADD R3, R17, R18 ;  /* 0x0000001211037221 */ /* 0x000fc80000000000 */
[----:B------:R-:W-:-:S04]  /*2280*/  FADD R18, R16, R3 ;  /* 0x0000000310127221 */ /* 0x000fc80000000000 */
[----:B------:R-:W-:-:S04]  /*2290*/  FADD R18, R21, R18 ;  /* 0x0000001215127221 */ /* 0x000fc80000000000 */
[----:B------:R-:W-:-:S04]  /*22a0*/  FADD R3, R23, R18 ;  /* 0x0000001217037221 */ /* 0x000fc80000000000 */
[----:B0-----:R-:W-:-:S04]  /*22b0*/  FADD R3, R2, R3 ;  /* 0x0000000302037221 */ /* 0x001fc80000000000 */
[----:B------:R-:W-:-:S04]  /*22c0*/  FFMA R3, R0, R5, R3 ;  /* 0x0000000500037223 */ /* 0x000fc80000000003 */
[----:B------:R-:W-:-:S04]  /*22d0*/  FFMA R3, R4, R7, R3 ;  /* 0x0000000704037223 */ /* 0x000fc80000000003 */
[----:B------:R-:W-:-:S04]  /*22e0*/  FFMA R6, R6, R9, R3 ;  /* 0x0000000906067223 */ /* 0x000fc80000000003 */
[----:B------:R-:W-:-:S04]  /*22f0*/  FFMA R11, R11, R8, R6 ;  /* 0x000000080b0b7223 */ /* 0x000fc80000000006 */
[----:B------:R-:W-:-:S04]  /*2300*/  FFMA R11, R10, R13, R11 ;  /* 0x0000000d0a0b7223 */ /* 0x000fc8000000000b */
[----:B------:R-:W-:-:S04]  /*2310*/  FFMA R11, R12, R17, R11 ;  /* 0x000000110c0b7223 */ /* 0x000fc8000000000b */
[----:B------:R-:W-:-:S04]  /*2320*/  FFMA R16, R16, R21, R11 ;  /* 0x0000001510107223 */ /* 0x000fc8000000000b */
[----:B------:R-:W-:-:S05]  /*2330*/  FFMA R23, R23, R2, R16 ;  /* 0x0000000217177223 */ /* 0x000fca0000000010 */
[----:B------:R-:W-:Y:S01]  /*2340*/  STG.E desc[UR6][R14.64], R23 ;  /* 0x000000170e007986 */ /* 0x000fe2000c101906 */
[----:B------:R-:W-:Y:S05]  /*2350*/  EXIT ;  /* 0x000000000000794d */ /* 0x000fea0003800000 */
        .weak           $__internal_1_$__cuda_sm20_sqrt_rn_f32_slowpath
        .type           $__internal_1_$__cuda_sm20_sqrt_rn_f32_slowpath,@function
        .size           $__internal_1_$__cuda_sm20_sqrt_rn_f32_slowpath,(.L_x_56 - $__internal_1_$__cuda_sm20_sqrt_rn_f32_slowpath)
$__internal_1_$__cuda_sm20_sqrt_rn_f32_slowpath:
[----:B------:R-:W-:-:S13]  /*2360*/  LOP3.LUT P0, RZ, R3, 0x7fffffff, RZ, 0xc0, !PT ;  /* 0x7fffffff03ff7812 */ /* 0x000fda000780c0ff */
[----:B------:R-:W-:Y:S05]  /*2370*/  @!P0 BRA `(.L_x_41) ;  /* 0x0000000000448947 */ /* 0x000fea0003800000 */
        /* <DEDUP_REMOVED lines=17> */
.L_x_41:
[----:B------:R-:W-:Y:S01]  /*2490*/  IMAD.MOV.U32 R8, RZ, RZ, R3 ;  /* 0x000000ffff087224 */ /* 0x000fe200078e0003 */
[----:B------:R-:W-:Y:S01]  /*24a0*/  MOV R2, R13 ;  /* 0x0000000d00027202 */ /* 0x000fe20000000f00 */
[----:B------:R-:W-:-:S04]  /*24b0*/  IMAD.MOV.U32 R3, RZ, RZ, 0x0 ;  /* 0x00000000ff037424 */ /* 0x000fc800078e00ff */
[----:B------:R-:W-:Y:S05]  /*24c0*/  RET.REL.NODEC R2 `(_Z14many_variablesPfi) ;  /* 0xffffffd802cc7950 */ /* 0x000fea0003c3ffff */
.L_x_42:
        /* <DEDUP_REMOVED lines=11> */
.L_x_56:


//--------------------- .text._Z12likely_spillPfi --------------------------
	.section	.text._Z12likely_spillPfi,"ax",@progbits
	.align	128
        .global         _Z12likely_spillPfi
        .type           _Z12likely_spillPfi,@function
        .size           _Z12likely_spillPfi,(.L_x_59 - _Z12likely_spillPfi)
        .other          _Z12likely_spillPfi,@"STO_CUDA_ENTRY STV_DEFAULT"
_Z12likely_spillPfi:
.text._Z12likely_spillPfi:
        /* <DEDUP_REMOVED lines=11> */
[----:B-1----:R-:W2:Y:S02]  /*00b0*/  LDG.E R0, desc[UR4][R2.64] ;  /* 0x0000000402007981 */ /* 0x002ea4000c1e1900 */
[----:B--2---:R-:W-:-:S04]  /*00c0*/  FFMA R5, RZ, R0, RZ ;  /* 0x00000000ff057223 */ /* 0x004fc800000000ff */
[----:B------:R-:W-:-:S04]  /*00d0*/  FADD R5, R0, R5 ;  /* 0x0000000500057221 */ /* 0x000fc80000000000 */
[----:B------:R-:W-:-:S04]  /*00e0*/  FFMA R5, R0, 2, R5 ;  /* 0x4000000000057823 */ /* 0x000fc80000000005 */
        /* <DEDUP_REMOVED lines=124> */
[----:B------:R-:W-:-:S05]  /*08b0*/  FFMA R5, R0, 127, R5 ;  /* 0x42fe000000057823 */ /* 0x000fca0000000005 */
[----:B------:R-:W-:Y:S01]  /*08c0*/  STG.E desc[UR4][R2.64], R5 ;  /* 0x0000000502007986 */ /* 0x000fe2000c101904 */
[----:B------:R-:W-:Y:S05]  /*08d0*/  EXIT ;  /* 0x000000000000794d */ /* 0x000fea0003800000 */
.L_x_43:
        /* <DEDUP_REMOVED lines=10> */
.L_x_59:


//--------------------- .text._Z8no_spillPfi      --------------------------
	.section	.text._Z8no_spillPfi,"ax",@progbits
	.align	128
        .global         _Z8no_spillPfi
        .type           _Z8no_spillPfi,@function
        .size           _Z8no_spillPfi,(.L_x_60 - _Z8no_spillPfi)
        .other          _Z8no_spillPfi,@"STO_CUDA_ENTRY STV_DEFAULT"
_Z8no_spillPfi:
.text._Z8no_spillPfi:
        /* <DEDUP_REMOVED lines=14> */
[C---:B------:R-:W-:Y:S01]  /*00e0*/  FSETP.GE.AND P0, PT, |R5|.reuse, 105615, PT ;  /* 0x47ce47800500780b */ /* 0x040fe20003f06200 */
[----:B------:R-:W-:-:S04]  /*00f0*/  FADD R4, R5, R5 ;  /* 0x0000000505047221 */ /* 0x000fc80000000000 */
        /* <DEDUP_REMOVED lines=17> */
.L_x_46:
        /* <DEDUP_REMOVED lines=37> */
[--C-:B------:R-:W-:Y:S01]  /*0460*/  @P3 IMAD.MOV.U32 R8, RZ, RZ, R6.reuse ;  /* 0x000000ffff083224 */ /* 0x100fe200078e0006 */
[C---:B------:R-:W-:Y:S01]  /*0470*/  ISETP.EQ.AND P3, PT, R10.reuse, -0x4, PT ;  /* 0xfffffffc0a00780c */ /* 0x040fe20003f62270 */
[----:B------:R-:W-:Y:S02]  /*0480*/  @P4 IMAD.MOV.U32 R9, RZ, RZ, R6 ;  /* 0x000000ffff094224 */ /* 0x000fe400078e0006 */
[----:B------:R-:W-:Y:S01]  /*0490*/  @P4 IMAD.MOV.U32 R8, RZ, RZ, R15 ;  /* 0x000000ffff084224 */ /* 0x000fe200078e000f */
[----:B------:R-:W-:Y:S01]  /*04a0*/  ISETP.EQ.AND P4, PT, R10, 0x4, PT ;  /* 0x000000040a00780c */ /* 0x000fe20003f82270 */
[----:B------:R-:W-:Y:S01]  /*04b0*/  @P2 IMAD.MOV.U32 R8, RZ, RZ, R16 ;  /* 0x000000ffff082224 */ /* 0x000fe200078e0010 */
[----:B------:R-:W-:Y:S01]  /*04c0*/  @P2 MOV R9, R15 ;  /* 0x0000000f00092202 */ /* 0x000fe20000000f00 */
[----:B------:R-:W-:Y:S02]  /*04d0*/  @P1 IMAD.MOV.U32 R8, RZ, RZ, R17 ;  /* 0x000000ffff081224 */ /* 0x000fe400078e0011 */
[----:B------:R-:W-:-:S02]  /*04e0*/  @P0 IMAD.MOV.U32 R8, RZ, RZ, R18 ;  /* 0x000000ffff080224 */ /* 0x000fc400078e0012 */
[----:B------:R-:W-:Y:S02]  /*04f0*/  @P1 IMAD.MOV.U32 R9, RZ, RZ, R16 ;  /* 0x000000ffff091224 */ /* 0x000fe400078e0010 */
[----:B------:R-:W-:Y:S02]  /*0500*/  @P3 IMAD.MOV.U32 R8, RZ, RZ, R14 ;  /* 0x000000ffff083224 */ /* 0x000fe400078e000e */
[----:B------:R-:W-:Y:S02]  /*0510*/  @P5 IMAD.MOV.U32 R8, RZ, RZ, R0 ;  /* 0x000000ffff085224 */ /* 0x000fe400078e0000 */
[----:B------:R-:W-:Y:S01]  /*0520*/  @P0 IMAD.MOV.U32 R9, RZ, RZ, R17 ;  /* 0x000000ffff090224 */ /* 0x000fe200078e0011 */
[----:B------:R-:W-:Y:S01]  /*0530*/  @P3 MOV R9, R18 ;  /* 0x0000001200093202 */ /* 0x000fe20000000f00 */
[----:B------:R-:W-:Y:S02]  /*0540*/  @P5 IMAD.MOV.U32 R9, RZ, RZ, R14 ;  /* 0x000000ffff095224 */ /* 0x000fe400078e000e */
[----:B------:R-:W-:-:S02]  /*0550*/  @P4 IMAD.MOV.U32 R9, RZ, RZ, R0 ;  /* 0x000000ffff094224 */ /* 0x000fc400078e0000 */
[----:B------:R-:W-:Y:S01]  /*0560*/  IMAD.MOV.U32 R12, RZ, RZ, R8 ;  /* 0x000000ffff0c7224 */ /* 0x000fe200078e0008 */
[----:B------:R-:W-:Y:S06]  /*0570*/  @!P6 BRA `(.L_x_48) ;  /* 0x00000000002ce947 */ /* 0x000fec0003800000 */
[----:B------:R-:W-:Y:S01]  /*0580*/  @P2 MOV R8, R6 ;  /* 0x0000000600082202 */ /* 0x000fe20000000f00 */
[----:B------:R-:W-:Y:S01]  /*0590*/  @P1 IMAD.MOV.U32 R8, RZ, RZ, R15 ;  /* 0x000000ffff081224 */ /* 0x000fe200078e000f */
[----:B------:R-:W-:Y:S01]  /*05a0*/  LOP3.LUT R7, R7, 0x1f, RZ, 0xc0, !PT ;  /* 0x0000001f07077812 */ /* 0x000fe200078ec0ff */
[----:B------:R-:W-:Y:S01]  /*05b0*/  @P0 IMAD.MOV.U32 R8, RZ, RZ, R16 ;  /* 0x000000ffff080224 */ /* 0x000fe200078e0010 */
[----:B------:R-:W-:Y:S01]  /*05c0*/  ISETP.EQ.AND P0, PT, R10, 0x8, PT ;  /* 0x000000080a00780c */ /* 0x000fe20003f02270 */
[----:B------:R-:W-:Y:S01]  /*05d0*/  @P3 IMAD.MOV.U32 R8, RZ, RZ, R17 ;  /* 0x000000ffff083224 */ /* 0x000fe200078e0011 */
[----:B------:R-:W-:Y:S01]  /*05e0*/  SHF.L.W.U32.HI R12, R9, R7, R12 ;  /* 0x00000007090c7219 */ /* 0x000fe20000010e0c */
[----:B------:R-:W-:Y:S02]  /*05f0*/  @P5 IMAD.MOV.U32 R8, RZ, RZ, R18 ;  /* 0x000000ffff085224 */ /* 0x000fe400078e0012 */
[----:B------:R-:W-:-:S08]  /*0600*/  @P4 IMAD.MOV.U32 R8, RZ, RZ, R14 ;  /* 0x000000ffff084224 */ /* 0x000fd000078e000e */
[----:B------:R-:W-:-:S04]  /*0610*/  @P0 MOV R8, R0 ;  /* 0x0000000000080202 */ /* 0x000fc80000000f00 */
[----:B------:R-:W-:-:S07]  /*0620*/  SHF.L.W.U32.HI R9, R8, R7, R9 ;  /* 0x0000000708097219 */ /* 0x000fce0000010e09 */
.L_x_48:
[----:B------:R-:W-:Y:S05]  /*0630*/  BSYNC.RECONVERGENT B1 ;  /* 0x0000000000017941 */ /* 0x000fea0003800200 */
.L_x_47:
[C---:B------:R-:W-:Y:S01]  /*0640*/  SHF.L.W.U32.HI R7, R9.reuse, 0x2, R12 ;  /* 0x0000000209077819 */ /* 0x040fe20000010e0c */
[----:B------:R-:W-:Y:S01]  /*0650*/  IMAD.SHL.U32 R9, R9, 0x4, RZ ;  /* 0x0000000409097824 */ /* 0x000fe200078e00ff */
[----:B------:R-:W-:Y:S01]  /*0660*/  UMOV UR4, 0x54442d19 ;  /* 0x54442d1900047882 */ /* 0x000fe20000000000 */
        /* <DEDUP_REMOVED lines=15> */
.L_x_45:
[----:B------:R-:W-:Y:S05]  /*0760*/  BSYNC.RECONVERGENT B0 ;  /* 0x0000000000007941 */ /* 0x000fea0003800200 */
.L_x_44:
[----:B------:R-:W-:Y:S01]  /*0770*/  FMUL R9, R4, 0.63661974668502807617 ;  /* 0x3f22f98304097820 */ /* 0x000fe20000400000 */
[----:B------:R-:W-:Y:S02]  /*0780*/  IMAD.MOV.U32 R7, RZ, RZ, 0x37cbac00 ;  /* 0x37cbac00ff077424 */ /* 0x000fe400078e00ff */
[----:B------:R-:W-:Y:S01]  /*0790*/  FMUL R8, R10, R10 ;  /* 0x0000000a0a087220 */ /* 0x000fe20000400000 */
[C---:B------:R-:W-:Y:S01]  /*07a0*/  LOP3.LUT R12, R0.reuse, 0x1, RZ, 0xc0, !PT ;  /* 0x00000001000c7812 */ /* 0x040fe200078ec0ff */
[----:B------:R-:W-:Y:S01]  /*07b0*/  IMAD.MOV.U32 R13, RZ, RZ, 0x3d2aaabb ;  /* 0x3d2aaabbff0d7424 */ /* 0x000fe200078e00ff */
[----:B------:R-:W-:Y:S01]  /*07c0*/  LOP3.LUT P1, RZ, R0, 0x2, RZ, 0xc0, !PT ;  /* 0x0000000200ff7812 */ /* 0x000fe2000782c0ff */
[----:B------:R-:W0:Y:S01]  /*07d0*/  F2I.NTZ R9, R9 ;  /* 0x0000000900097305 */ /* 0x000e220000203100 */
[----:B------:R-:W-:Y:S01]  /*07e0*/  FFMA R11, R8, R7, -0.0013887860113754868507 ;  /* 0xbab607ed080b7423 */ /* 0x000fe20000000007 */
[----:B------:R-:W-:Y:S01]  /*07f0*/  ISETP.NE.U32.AND P0, PT, R12, 0x1, PT ;  /* 0x000000010c00780c */ /* 0x000fe20003f05070 */
[----:B------:R-:W-:Y:S01]  /*0800*/  BSSY.RECONVERGENT B0, `(.L_x_49) ;  /* 0x000006f000007945 */ /* 0x000fe20003800200 */
[----:B------:R-:W-:-:S02]  /*0810*/  MOV R12, 0x3effffff ;  /* 0x3effffff000c7802 */ /* 0x000fc40000000f00 */
[----:B------:R-:W-:Y:S02]  /*0820*/  FSEL R11, R11, -0.00019574658654164522886, !P0 ;  /* 0xb94d41530b0b7808 */ /* 0x000fe40004000000 */
[----:B------:R-:W-:Y:S02]  /*0830*/  FSEL R13, R13, 0.0083327032625675201416, !P0 ;  /* 0x3c0885e40d0d7808 */ /* 0x000fe40004000000 */
[----:B------:R-:W-:-:S03]  /*0840*/  FSEL R0, R10, 1, P0 ;  /* 0x3f8000000a007808 */ /* 0x000fc60000000000 */
[----:B------:R-:W-:Y:S01]  /*0850*/  FFMA R11, R8, R11, R13 ;  /* 0x0000000b080b7223 */ /* 0x000fe2000000000d */
[----:B------:R-:W-:Y:S02]  /*0860*/  FSEL R13, -R12, -0.16666662693023681641, !P0 ;  /* 0xbe2aaaa80c0d7808 */ /* 0x000fe40004000100 */
[----:B------:R-:W-:Y:S02]  /*0870*/  FSETP.GE.AND P0, PT, |R4|, 105615, PT ;  /* 0x47ce47800400780b */ /* 0x000fe40003f06200 */
[----:B0-----:R-:W-:Y:S01]  /*0880*/  I2FP.F32.S32 R19, R9 ;  /* 0x0000000900137245 */ /* 0x001fe20000201400 */
[C---:B------:R-:W-:Y:S01]  /*0890*/  FFMA R13, R8.reuse, R11, R13 ;  /* 0x0000000b080d7223 */ /* 0x040fe2000000000d */
[----:B------:R-:W-:-:S03]  /*08a0*/  FFMA R11, R8, R0, RZ ;  /* 0x00000000080b7223 */ /* 0x000fc600000000ff */
[----:B------:R-:W-:Y:S01]  /*08b0*/  FFMA R10, R19, -1.5707962512969970703, R4 ;  /* 0xbfc90fda130a7823 */ /* 0x000fe20000000004 */
[----:B------:R-:W-:-:S03]  /*08c0*/  FFMA R8, R11, R13, R0 ;  /* 0x0000000d0b087223 */ /* 0x000fc60000000000 */
[----:B------:R-:W-:Y:S01]  /*08d0*/  FFMA R10, R19, -7.5497894158615963534e-08, R10 ;  /* 0xb3a22168130a7823 */ /* 0x000fe2000000000a */
[----:B------:R-:W-:-:S03]  /*08e0*/  @P1 FADD R8, RZ, -R8 ;  /* 0x80000008ff081221 */ /* 0x000fc60000000000 */
        /* <DEDUP_REMOVED lines=13> */
.L_x_51:
[----:B0-----:R-:W-:Y:S01]  /*09c0*/  IMAD.U32 R12, RZ, RZ, UR8 ;  /* 0x00000008ff0c7e24 */ /* 0x001fe2000f8e00ff */
[----:B------:R-:W-:-:S05]  /*09d0*/  MOV R13, UR9 ;  /* 0x00000009000d7c02 */ /* 0x000fca0008000f00 */
        /* <DEDUP_REMOVED lines=15> */
[--C-:B------:R-:W-:Y:S02]  /*0ad0*/  @P0 IMAD.MOV.U32 R6, RZ, RZ, R10.reuse ;  /* 0x000000ffff060224 */ /* 0x100fe400078e000a */
        /* <DEDUP_REMOVED lines=21> */
[----:B------:R-:W-:Y:S01]  /*0c30*/  @P4 IMAD.MOV.U32 R11, RZ, RZ, R6 ;  /* 0x000000ffff0b4224 */ /* 0x000fe200078e0006 */
[----:B------:R-:W-:Y:S01]  /*0c40*/  @P4 MOV R9, R15 ;  /* 0x0000000f00094202 */ /* 0x000fe20000000f00 */
[----:B------:R-:W-:Y:S01]  /*0c50*/  @P2 IMAD.MOV.U32 R11, RZ, RZ, R15 ;  /* 0x000000ffff0b2224 */ /* 0x000fe200078e000f */
[----:B------:R-:W-:Y:S01]  /*0c60*/  ISETP.EQ.AND P4, PT, R12, 0x4, PT ;  /* 0x000000040c00780c */ /* 0x000fe20003f82270 */
[--C-:B------:R-:W-:Y:S02]  /*0c70*/  @P2 IMAD.MOV.U32 R9, RZ, RZ, R16.reuse ;  /* 0x000000ffff092224 */ /* 0x100fe400078e0010 */
[----:B------:R-:W-:Y:S01]  /*0c80*/  @P1 IMAD.MOV.U32 R11, RZ, RZ, R16 ;  /* 0x000000ffff0b1224 */ /* 0x000fe200078e0010 */
[----:B------:R-:W-:Y:S01]  /*0c90*/  @P0 MOV R11, R17 ;  /* 0x00000011000b0202 */ /* 0x000fe20000000f00 */
[----:B------:R-:W-:-:S02]  /*0ca0*/  @P1 IMAD.MOV.U32 R9, RZ, RZ, R17 ;  /* 0x000000ffff091224 */ /* 0x000fc400078e0011 */
[--C-:B------:R-:W-:Y:S02]  /*0cb0*/  @P0 IMAD.MOV.U32 R9, RZ, RZ, R18.reuse ;  /* 0x000000ffff090224 */ /* 0x100fe400078e0012 */
[----:B------:R-:W-:Y:S02]  /*0cc0*/  @P3 IMAD.MOV.U32 R11, RZ, RZ, R18 ;  /* 0x000000ffff0b3224 */ /* 0x000fe400078e0012 */
[--C-:B------:R-:W-:Y:S01]  /*0cd0*/  @P3 IMAD.MOV.U32 R9, RZ, RZ, R14.reuse ;  /* 0x000000ffff093224 */ /* 0x100fe200078e000e */
[----:B------:R-:W-:Y:S01]  /*0ce0*/  @P5 MOV R9, R0 ;  /* 0x0000000000095202 */ /* 0x000fe20000000f00 */
[----:B------:R-:W-:Y:S02]  /*0cf0*/  @P5 IMAD.MOV.U32 R11, RZ, RZ, R14 ;  /* 0x000000ffff0b5224 */ /* 0x000fe400078e000e */
[----:B------:R-:W-:Y:S01]  /*0d00*/  @P4 IMAD.MOV.U32 R11, RZ, RZ, R0 ;  /* 0x000000ffff0b4224 */ /* 0x000fe200078e0000 */
[----:B------:R-:W-:Y:S06]  /*0d10*/  @!P6 BRA `(.L_x_53) ;  /* 0x000000000028e947 */ /* 0x000fec0003800000 */
[----:B------:R-:W-:Y:S01]  /*0d20*/  @P1 IMAD.MOV.U32 R6, RZ, RZ, R15 ;  /* 0x000000ffff061224 */ /* 0x000fe200078e000f */
[----:B------:R-:W-:Y:S01]  /*0d30*/  LOP3.LUT R10, R10, 0x1f, RZ, 0xc0, !PT ;  /* 0x0000001f0a0a7812 */ /* 0x000fe200078ec0ff */
[----:B------:R-:W-:Y:S01]  /*0d40*/  @P0 IMAD.MOV.U32 R6, RZ, RZ, R16 ;  /* 0x000000ffff060224 */ /* 0x000fe200078e0010 */
[----:B------:R-:W-:Y:S01]  /*0d50*/  ISETP.EQ.AND P0, PT, R12, 0x8, PT ;  /* 0x000000080c00780c */ /* 0x000fe20003f02270 */
[----:B------:R-:W-:Y:S01]  /*0d60*/  @P3 IMAD.MOV.U32 R6, RZ, RZ, R17 ;  /* 0x000000ffff063224 */ /* 0x000fe200078e0011 */
[----:B------:R-:W-:Y:S01]  /*0d70*/  @P5 MOV R6, R18 ;  /* 0x0000001200065202 */ /* 0x000fe20000000f00 */
[----:B------:R-:W-:Y:S01]  /*0d80*/  @P4 IMAD.MOV.U32 R6, RZ, RZ, R14 ;  /* 0x000000ffff064224 */ /* 0x000fe200078e000e */
[----:B------:R-:W-:-:S09]  /*0d90*/  SHF.L.W.U32.HI R9, R11, R10, R9 ;  /* 0x0000000a0b097219 */ /* 0x000fd20000010e09 */
[----:B------:R-:W-:-:S05]  /*0da0*/  @P0 IMAD.MOV.U32 R6, RZ, RZ, R0 ;  /* 0x000000ffff060224 */ /* 0x000fca00078e0000 */
[----:B------:R-:W-:-:S07]  /*0db0*/  SHF.L.W.U32.HI R11, R6, R10, R11 ;  /* 0x0000000a060b7219 */ /* 0x000fce0000010e0b */
.L_x_53:
[----:B------:R-:W-:Y:S05]  /*0dc0*/  BSYNC.RECONVERGENT B1 ;  /* 0x0000000000017941 */ /* 0x000fea0003800200 */
.L_x_52:
[C-C-:B------:R-:W-:Y:S01]  /*0dd0*/  SHF.L.W.U32.HI R0, R11.reuse, 0x2, R9.reuse ;  /* 0x000000020b007819 */ /* 0x140fe20000010e09 */
        /* <DEDUP_REMOVED lines=9> */
[C---:B------:R-:W-:Y:S02]  /*0e70*/  LEA.HI R9, R0.reuse, R9, RZ, 0x1 ;  /* 0x0000000900097211 */ /* 0x040fe400078f08ff */
[----:B------:R-:W-:-:S03]  /*0e80*/  LOP3.LUT R6, R0, R4, RZ, 0x3c, !PT ;  /* 0x0000000400067212 */ /* 0x000fc600078e3cff */
[----:B------:R-:W-:Y:S01]  /*0e90*/  IMAD.MOV R0, RZ, RZ, -R9 ;  /* 0x000000ffff007224 */ /* 0x000fe200078e0a09 */
[----:B------:R-:W-:-:S04]  /*0ea0*/  ISETP.GE.AND P1, PT, R6, RZ, PT ;  /* 0x000000ff0600720c */ /* 0x000fc80003f26270 */
[----:B------:R-:W-:Y:S01]  /*0eb0*/  @!P0 MOV R9, R0 ;  /* 0x0000000000098202 */ /* 0x000fe20000000f00 */
[----:B0-----:R-:W-:-:S10]  /*0ec0*/  DMUL R10, R10, UR4 ;  /* 0x000000040a0a7c28 */ /* 0x001fd40008000000 */
[----:B------:R-:W0:Y:S02]  /*0ed0*/  F2F.F32.F64 R10, R10 ;  /* 0x0000000a000a7310 */ /* 0x000e240000301000 */
[----:B0-----:R-:W-:-:S07]  /*0ee0*/  FSEL R0, -R10, R10, !P1 ;  /* 0x0000000a0a007208 */ /* 0x001fce0004800100 */
.L_x_50:
[----:B------:R-:W-:Y:S05]  /*0ef0*/  BSYNC.RECONVERGENT B0 ;  /* 0x0000000000007941 */ /* 0x000fea0003800200 */
.L_x_49:
[----:B------:R-:W-:Y:S01]  /*0f00*/  FMUL R6, R0, R0 ;  /* 0x0000000000067220 */ /* 0x000fe20000400000 */
[----:B------:R-:W-:Y:S01]  /*0f10*/  LOP3.LUT R10, R9, 0x1, RZ, 0xc0, !PT ;  /* 0x00000001090a7812 */ /* 0x000fe200078ec0ff */
[----:B------:R-:W-:Y:S02]  /*0f20*/  IMAD.MOV.U32 R11, RZ, RZ, 0x3c0885e4 ;  /* 0x3c0885e4ff0b7424 */ /* 0x000fe400078e00ff */
[----:B------:R-:W-:Y:S01]  /*0f30*/  FADD R5, R5, R4 ;  /* 0x0000000405057221 */ /* 0x000fe20000000000 */
[----:B------:R-:W-:Y:S01]  /*0f40*/  FFMA R7, R6, R7, -0.0013887860113754868507 ;  /* 0xbab607ed06077423 */ /* 0x000fe20000000007 */
[----:B------:R-:W-:Y:S01]  /*0f50*/  ISETP.NE.U32.AND P0, PT, R10, 0x1, PT ;  /* 0x000000010a00780c */ /* 0x000fe20003f05070 */
[----:B------:R-:W-:Y:S02]  /*0f60*/  VIADD R9, R9, 0x1 ;  /* 0x0000000109097836 */ /* 0x000fe40000000000 */
[----:B------:R-:W-:Y:S01]  /*0f70*/  FADD R5, R8, R5 ;  /* 0x0000000508057221 */ /* 0x000fe20000000000 */
[----:B------:R-:W-:Y:S01]  /*0f80*/  IMAD.MOV.U32 R10, RZ, RZ, 0x3e2aaaa8 ;  /* 0x3e2aaaa8ff0a7424 */ /* 0x000fe200078e00ff */
        /* <DEDUP_REMOVED lines=10> */
[----:B------:R-:W-:-:S05]  /*1030*/  FADD R5, R0, R5 ;  /* 0x0000000500057221 */ /* 0x000fca0000000000 */
[----:B------:R-:W-:Y:S01]  /*1040*/  STG.E desc[UR6][R2.64], R5 ;  /* 0x0000000502007986 */ /* 0x000fe2000c101906 */
[----:B------:R-:W-:Y:S05]  /*1050*/  EXIT ;  /* 0x000000000000794d */ /* 0x000fea0003800000 */
.L_x_54:
        /* <DEDUP_REMOVED lines=10> */
.L_x_60:


//--------------------- .nv.global.init           --------------------------
	.section	.nv.global.init,"aw",@progbits
	.align	4
.nv.global.init:
	.type		__cudart_i2opi_f,@object
	.size		__cudart_i2opi_f,(.L_0 - __cudart_i2opi_f)
__cudart_i2opi_f:
        /*0000*/ 	.byte	0x41, 0x90, 0x43, 0x3c, 0x99, 0x95, 0x62, 0xdb, 0xc0, 0xdd, 0x34, 0xf5, 0xd1, 0x57, 0x27, 0xfc
        /*0010*/ 	.byte	0x29, 0x15, 0x44, 0x4e, 0x6e, 0x83, 0xf9, 0xa2
.L_0:


//--------------------- .nv.shared.reserved.0     --------------------------
	.section	.nv.shared.reserved.0,"aw",@nobits
	.weak		__nv_reservedSMEM_offset_0_alias
	.size		__nv_reservedSMEM_offset_0_alias, 0, 64
	.other		__nv_reservedSMEM_offset_0_alias,@"STO_CUDA_RESERVED_SHARED STV_DEFAULT"
__nv_reservedSMEM_offset_0_alias:
	.zero		0
	.zero		64


//--------------------- .nv.constant0._Z15reuse_variablesPfi --------------------------
	.section	.nv.constant0._Z15reuse_variablesPfi,"a",@progbits
	.sectionflags	@""
	.align	4
.nv.constant0._Z15reuse_variablesPfi:
	.zero		908


//--------------------- .nv.constant0._Z14many_variablesPfi --------------------------
	.section	.nv.constant0._Z14many_variablesPfi,"a",@progbits
	.sectionflags	@""
	.align	4
.nv.constant0._Z14many_variablesPfi:
	.zero		908


//--------------------- .nv.constant0._Z12likely_spillPfi --------------------------
	.section	.nv.constant0._Z12likely_spillPfi,"a",@progbits
	.sectionflags	@""
	.align	4
.nv.constant0._Z12likely_spillPfi:
	.zero		908


//--------------------- .nv.constant0._Z8no_spillPfi --------------------------
	.section	.nv.constant0._Z8no_spillPfi,"a",@progbits
	.sectionflags	@""
	.align	4
.nv.constant0._Z8no_spillPfi:
	.zero		908


//--------------------- SYMBOLS --------------------------

	.type		.nv.reservedSmem.offset0,@object
	.size		.nv.reservedSmem.offset0,0x4
